//
// Generated by NVIDIA NVVM Compiler
//
// Compiler Build ID: CL-36424714
// Cuda compilation tools, release 13.0, V13.0.88
// Based on NVVM 20.0.0
//

.version 9.0
.target sm_100
.address_size 64

	// .globl	_Z11mat_mul_refPKfS0_S0_S0_Pfiii
// _ZZ17custom_kernel_bakPKfS0_S0_S0_PfiiiE6A_tile has been demoted
// _ZZ17custom_kernel_bakPKfS0_S0_S0_PfiiiE6B_tile has been demoted
// _ZZ21custom_kernel_bak_bakPKfS0_S0_S0_PfiiiE6A_tile has been demoted
// _ZZ21custom_kernel_bak_bakPKfS0_S0_S0_PfiiiE6B_tile has been demoted

.visible .entry _Z11mat_mul_refPKfS0_S0_S0_Pfiii(
	.param .u64 .ptr .align 1 _Z11mat_mul_refPKfS0_S0_S0_Pfiii_param_0,
	.param .u64 .ptr .align 1 _Z11mat_mul_refPKfS0_S0_S0_Pfiii_param_1,
	.param .u64 .ptr .align 1 _Z11mat_mul_refPKfS0_S0_S0_Pfiii_param_2,
	.param .u64 .ptr .align 1 _Z11mat_mul_refPKfS0_S0_S0_Pfiii_param_3,
	.param .u64 .ptr .align 1 _Z11mat_mul_refPKfS0_S0_S0_Pfiii_param_4,
	.param .u32 _Z11mat_mul_refPKfS0_S0_S0_Pfiii_param_5,
	.param .u32 _Z11mat_mul_refPKfS0_S0_S0_Pfiii_param_6,
	.param .u32 _Z11mat_mul_refPKfS0_S0_S0_Pfiii_param_7
)
{
	.reg .pred 	%p<7>;
	.reg .b32 	%r<33>;
	.reg .b32 	%f<35>;
	.reg .b64 	%rd<29>;

	ld.param.u64 	%rd3, [_Z11mat_mul_refPKfS0_S0_S0_Pfiii_param_0];
	ld.param.u64 	%rd4, [_Z11mat_mul_refPKfS0_S0_S0_Pfiii_param_1];
	ld.param.u64 	%rd5, [_Z11mat_mul_refPKfS0_S0_S0_Pfiii_param_4];
	ld.param.u32 	%r15, [_Z11mat_mul_refPKfS0_S0_S0_Pfiii_param_5];
	ld.param.u32 	%r18, [_Z11mat_mul_refPKfS0_S0_S0_Pfiii_param_6];
	ld.param.u32 	%r17, [_Z11mat_mul_refPKfS0_S0_S0_Pfiii_param_7];
	mov.u32 	%r19, %tid.x;
	mov.u32 	%r20, %ntid.x;
	mov.u32 	%r21, %ctaid.x;
	mad.lo.s32 	%r1, %r20, %r21, %r19;
	mov.u32 	%r22, %tid.y;
	mov.u32 	%r23, %ntid.y;
	mov.u32 	%r24, %ctaid.y;
	mad.lo.s32 	%r25, %r23, %r24, %r22;
	setp.ge.s32 	%p1, %r1, %r15;
	setp.ge.s32 	%p2, %r25, %r18;
	or.pred  	%p3, %p1, %p2;
	@%p3 bra 	$L__BB0_7;
	setp.lt.s32 	%p4, %r17, 1;
	mov.f32 	%f34, 0f00000000;
	@%p4 bra 	$L__BB0_6;
	shl.b32 	%r3, %r18, 3;
	shl.b32 	%r4, %r15, 3;
	cvta.to.global.u64 	%rd1, %rd3;
	cvta.to.global.u64 	%rd2, %rd4;
	mov.f32 	%f34, 0f00000000;
	mov.b32 	%r29, 0;
	mul.wide.s32 	%rd10, %r15, 4;
	mul.wide.s32 	%rd12, %r18, 4;
$L__BB0_3:
	mad.lo.s32 	%r31, %r18, %r29, %r25;
	mad.lo.s32 	%r30, %r15, %r29, %r1;
	mov.f32 	%f33, 0f00000000;
	mov.b32 	%r32, 0;
$L__BB0_4:
	mul.wide.s32 	%rd6, %r30, 4;
	add.s64 	%rd7, %rd1, %rd6;
	ld.global.f32 	%f9, [%rd7];
	mul.wide.s32 	%rd8, %r31, 4;
	add.s64 	%rd9, %rd2, %rd8;
	ld.global.f32 	%f10, [%rd9];
	fma.rn.f32 	%f11, %f9, %f10, %f33;
	add.s64 	%rd11, %rd7, %rd10;
	ld.global.f32 	%f12, [%rd11];
	add.s64 	%rd13, %rd9, %rd12;
	ld.global.f32 	%f13, [%rd13];
	fma.rn.f32 	%f14, %f12, %f13, %f11;
	add.s64 	%rd14, %rd11, %rd10;
	ld.global.f32 	%f15, [%rd14];
	add.s64 	%rd15, %rd13, %rd12;
	ld.global.f32 	%f16, [%rd15];
	fma.rn.f32 	%f17, %f15, %f16, %f14;
	add.s64 	%rd16, %rd14, %rd10;
	ld.global.f32 	%f18, [%rd16];
	add.s64 	%rd17, %rd15, %rd12;
	ld.global.f32 	%f19, [%rd17];
	fma.rn.f32 	%f20, %f18, %f19, %f17;
	add.s64 	%rd18, %rd16, %rd10;
	ld.global.f32 	%f21, [%rd18];
	add.s64 	%rd19, %rd17, %rd12;
	ld.global.f32 	%f22, [%rd19];
	fma.rn.f32 	%f23, %f21, %f22, %f20;
	add.s64 	%rd20, %rd18, %rd10;
	ld.global.f32 	%f24, [%rd20];
	add.s64 	%rd21, %rd19, %rd12;
	ld.global.f32 	%f25, [%rd21];
	fma.rn.f32 	%f26, %f24, %f25, %f23;
	add.s64 	%rd22, %rd20, %rd10;
	ld.global.f32 	%f27, [%rd22];
	add.s64 	%rd23, %rd21, %rd12;
	ld.global.f32 	%f28, [%rd23];
	fma.rn.f32 	%f29, %f27, %f28, %f26;
	add.s64 	%rd24, %rd22, %rd10;
	ld.global.f32 	%f30, [%rd24];
	add.s64 	%rd25, %rd23, %rd12;
	ld.global.f32 	%f31, [%rd25];
	fma.rn.f32 	%f33, %f30, %f31, %f29;
	add.s32 	%r32, %r32, 8;
	add.s32 	%r31, %r31, %r3;
	add.s32 	%r30, %r30, %r4;
	setp.ne.s32 	%p5, %r32, 128;
	@%p5 bra 	$L__BB0_4;
	add.f32 	%f34, %f34, %f33;
	add.s32 	%r29, %r29, 128;
	setp.lt.s32 	%p6, %r29, %r17;
	@%p6 bra 	$L__BB0_3;
$L__BB0_6:
	mad.lo.s32 	%r28, %r18, %r1, %r25;
	cvta.to.global.u64 	%rd26, %rd5;
	mul.wide.s32 	%rd27, %r28, 4;
	add.s64 	%rd28, %rd26, %rd27;
	st.global.f32 	[%rd28], %f34;
$L__BB0_7:
	ret;

}
	// .globl	_Z17custom_kernel_bakPKfS0_S0_S0_Pfiii
.visible .entry _Z17custom_kernel_bakPKfS0_S0_S0_Pfiii(
	.param .u64 .ptr .align 1 _Z17custom_kernel_bakPKfS0_S0_S0_Pfiii_param_0,
	.param .u64 .ptr .align 1 _Z17custom_kernel_bakPKfS0_S0_S0_Pfiii_param_1,
	.param .u64 .ptr .align 1 _Z17custom_kernel_bakPKfS0_S0_S0_Pfiii_param_2,
	.param .u64 .ptr .align 1 _Z17custom_kernel_bakPKfS0_S0_S0_Pfiii_param_3,
	.param .u64 .ptr .align 1 _Z17custom_kernel_bakPKfS0_S0_S0_Pfiii_param_4,
	.param .u32 _Z17custom_kernel_bakPKfS0_S0_S0_Pfiii_param_5,
	.param .u32 _Z17custom_kernel_bakPKfS0_S0_S0_Pfiii_param_6,
	.param .u32 _Z17custom_kernel_bakPKfS0_S0_S0_Pfiii_param_7
)
{
	.reg .pred 	%p<7>;
	.reg .b32 	%r<57>;
	.reg .b32 	%f<111>;
	.reg .b64 	%rd<20>;
	// demoted variable
	.shared .align 4 .b8 _ZZ17custom_kernel_bakPKfS0_S0_S0_PfiiiE6A_tile[1024];
	// demoted variable
	.shared .align 4 .b8 _ZZ17custom_kernel_bakPKfS0_S0_S0_PfiiiE6B_tile[1024];
	ld.param.u32 	%r21, [_Z17custom_kernel_bakPKfS0_S0_S0_Pfiii_param_5];
	ld.param.u32 	%r24, [_Z17custom_kernel_bakPKfS0_S0_S0_Pfiii_param_6];
	mov.u32 	%r1, %tid.x;
	mov.u32 	%r25, %ntid.x;
	mov.u32 	%r26, %ctaid.x;
	mad.lo.s32 	%r2, %r25, %r26, %r1;
	mov.u32 	%r3, %tid.y;
	mov.u32 	%r27, %ntid.y;
	mov.u32 	%r28, %ctaid.y;
	mad.lo.s32 	%r29, %r27, %r28, %r3;
	setp.ge.s32 	%p1, %r2, %r21;
	setp.ge.s32 	%p2, %r29, %r24;
	or.pred  	%p3, %p1, %p2;
	@%p3 bra 	$L__BB1_7;
	ld.param.u32 	%r49, [_Z17custom_kernel_bakPKfS0_S0_S0_Pfiii_param_7];
	setp.lt.s32 	%p4, %r49, 1;
	mov.f32 	%f110, 0f00000000;
	@%p4 bra 	$L__BB1_6;
	mov.f32 	%f110, 0f00000000;
	mov.b32 	%r51, 0;
$L__BB1_3:
	add.s32 	%r32, %r1, %r51;
	add.s32 	%r33, %r32, 16;
	mad.lo.s32 	%r55, %r24, %r33, %r29;
	mad.lo.s32 	%r54, %r24, %r32, %r29;
	add.s32 	%r34, %r3, %r51;
	add.s32 	%r35, %r34, 16;
	mad.lo.s32 	%r53, %r21, %r35, %r2;
	mad.lo.s32 	%r52, %r21, %r34, %r2;
	mov.f32 	%f109, 0f00000000;
	mov.b32 	%r56, 0;
$L__BB1_4:
	ld.param.u64 	%rd18, [_Z17custom_kernel_bakPKfS0_S0_S0_Pfiii_param_1];
	ld.param.u64 	%rd17, [_Z17custom_kernel_bakPKfS0_S0_S0_Pfiii_param_0];
	cvta.to.global.u64 	%rd4, %rd17;
	mul.wide.s32 	%rd5, %r52, 4;
	add.s64 	%rd6, %rd4, %rd5;
	ld.global.f32 	%f9, [%rd6];
	shl.b32 	%r36, %r1, 6;
	mov.u32 	%r37, _ZZ17custom_kernel_bakPKfS0_S0_S0_PfiiiE6A_tile;
	add.s32 	%r38, %r37, %r36;
	shl.b32 	%r39, %r3, 2;
	add.s32 	%r40, %r38, %r39;
	st.shared.f32 	[%r40], %f9;
	cvta.to.global.u64 	%rd7, %rd18;
	mul.wide.s32 	%rd8, %r54, 4;
	add.s64 	%rd9, %rd7, %rd8;
	ld.global.f32 	%f10, [%rd9];
	shl.b32 	%r41, %r3, 6;
	mov.u32 	%r42, _ZZ17custom_kernel_bakPKfS0_S0_S0_PfiiiE6B_tile;
	add.s32 	%r43, %r42, %r41;
	shl.b32 	%r44, %r1, 2;
	add.s32 	%r45, %r43, %r44;
	st.shared.f32 	[%r45], %f10;
	bar.sync 	0;
	ld.shared.f32 	%f11, [%r38];
	ld.shared.f32 	%f12, [%r43];
	fma.rn.f32 	%f13, %f11, %f12, %f109;
	ld.shared.f32 	%f14, [%r38+4];
	ld.shared.f32 	%f15, [%r43+4];
	fma.rn.f32 	%f16, %f14, %f15, %f13;
	ld.shared.f32 	%f17, [%r38+8];
	ld.shared.f32 	%f18, [%r43+8];
	fma.rn.f32 	%f19, %f17, %f18, %f16;
	ld.shared.f32 	%f20, [%r38+12];
	ld.shared.f32 	%f21, [%r43+12];
	fma.rn.f32 	%f22, %f20, %f21, %f19;
	ld.shared.f32 	%f23, [%r38+16];
	ld.shared.f32 	%f24, [%r43+16];
	fma.rn.f32 	%f25, %f23, %f24, %f22;
	ld.shared.f32 	%f26, [%r38+20];
	ld.shared.f32 	%f27, [%r43+20];
	fma.rn.f32 	%f28, %f26, %f27, %f25;
	ld.shared.f32 	%f29, [%r38+24];
	ld.shared.f32 	%f30, [%r43+24];
	fma.rn.f32 	%f31, %f29, %f30, %f28;
	ld.shared.f32 	%f32, [%r38+28];
	ld.shared.f32 	%f33, [%r43+28];
	fma.rn.f32 	%f34, %f32, %f33, %f31;
	ld.shared.f32 	%f35, [%r38+32];
	ld.shared.f32 	%f36, [%r43+32];
	fma.rn.f32 	%f37, %f35, %f36, %f34;
	ld.shared.f32 	%f38, [%r38+36];
	ld.shared.f32 	%f39, [%r43+36];
	fma.rn.f32 	%f40, %f38, %f39, %f37;
	ld.shared.f32 	%f41, [%r38+40];
	ld.shared.f32 	%f42, [%r43+40];
	fma.rn.f32 	%f43, %f41, %f42, %f40;
	ld.shared.f32 	%f44, [%r38+44];
	ld.shared.f32 	%f45, [%r43+44];
	fma.rn.f32 	%f46, %f44, %f45, %f43;
	ld.shared.f32 	%f47, [%r38+48];
	ld.shared.f32 	%f48, [%r43+48];
	fma.rn.f32 	%f49, %f47, %f48, %f46;
	ld.shared.f32 	%f50, [%r38+52];
	ld.shared.f32 	%f51, [%r43+52];
	fma.rn.f32 	%f52, %f50, %f51, %f49;
	ld.shared.f32 	%f53, [%r38+56];
	ld.shared.f32 	%f54, [%r43+56];
	fma.rn.f32 	%f55, %f53, %f54, %f52;
	ld.shared.f32 	%f56, [%r38+60];
	ld.shared.f32 	%f57, [%r43+60];
	fma.rn.f32 	%f58, %f56, %f57, %f55;
	bar.sync 	0;
	mul.wide.s32 	%rd10, %r53, 4;
	add.s64 	%rd11, %rd4, %rd10;
	ld.global.f32 	%f59, [%rd11];
	st.shared.f32 	[%r40], %f59;
	mul.wide.s32 	%rd12, %r55, 4;
	add.s64 	%rd13, %rd7, %rd12;
	ld.global.f32 	%f60, [%rd13];
	st.shared.f32 	[%r45], %f60;
	bar.sync 	0;
	ld.shared.f32 	%f61, [%r38];
	ld.shared.f32 	%f62, [%r43];
	fma.rn.f32 	%f63, %f61, %f62, %f58;
	ld.shared.f32 	%f64, [%r38+4];
	ld.shared.f32 	%f65, [%r43+4];
	fma.rn.f32 	%f66, %f64, %f65, %f63;
	ld.shared.f32 	%f67, [%r38+8];
	ld.shared.f32 	%f68, [%r43+8];
	fma.rn.f32 	%f69, %f67, %f68, %f66;
	ld.shared.f32 	%f70, [%r38+12];
	ld.shared.f32 	%f71, [%r43+12];
	fma.rn.f32 	%f72, %f70, %f71, %f69;
	ld.shared.f32 	%f73, [%r38+16];
	ld.shared.f32 	%f74, [%r43+16];
	fma.rn.f32 	%f75, %f73, %f74, %f72;
	ld.shared.f32 	%f76, [%r38+20];
	ld.shared.f32 	%f77, [%r43+20];
	fma.rn.f32 	%f78, %f76, %f77, %f75;
	ld.shared.f32 	%f79, [%r38+24];
	ld.shared.f32 	%f80, [%r43+24];
	fma.rn.f32 	%f81, %f79, %f80, %f78;
	ld.shared.f32 	%f82, [%r38+28];
	ld.shared.f32 	%f83, [%r43+28];
	fma.rn.f32 	%f84, %f82, %f83, %f81;
	ld.shared.f32 	%f85, [%r38+32];
	ld.shared.f32 	%f86, [%r43+32];
	fma.rn.f32 	%f87, %f85, %f86, %f84;
	ld.shared.f32 	%f88, [%r38+36];
	ld.shared.f32 	%f89, [%r43+36];
	fma.rn.f32 	%f90, %f88, %f89, %f87;
	ld.shared.f32 	%f91, [%r38+40];
	ld.shared.f32 	%f92, [%r43+40];
	fma.rn.f32 	%f93, %f91, %f92, %f90;
	ld.shared.f32 	%f94, [%r38+44];
	ld.shared.f32 	%f95, [%r43+44];
	fma.rn.f32 	%f96, %f94, %f95, %f93;
	ld.shared.f32 	%f97, [%r38+48];
	ld.shared.f32 	%f98, [%r43+48];
	fma.rn.f32 	%f99, %f97, %f98, %f96;
	ld.shared.f32 	%f100, [%r38+52];
	ld.shared.f32 	%f101, [%r43+52];
	fma.rn.f32 	%f102, %f100, %f101, %f99;
	ld.shared.f32 	%f103, [%r38+56];
	ld.shared.f32 	%f104, [%r43+56];
	fma.rn.f32 	%f105, %f103, %f104, %f102;
	ld.shared.f32 	%f106, [%r38+60];
	ld.shared.f32 	%f107, [%r43+60];
	fma.rn.f32 	%f109, %f106, %f107, %f105;
	bar.sync 	0;
	add.s32 	%r56, %r56, 2;
	shl.b32 	%r46, %r24, 5;
	add.s32 	%r55, %r55, %r46;
	add.s32 	%r54, %r54, %r46;
	shl.b32 	%r47, %r21, 5;
	add.s32 	%r53, %r53, %r47;
	add.s32 	%r52, %r52, %r47;
	setp.ne.s32 	%p5, %r56, 8;
	@%p5 bra 	$L__BB1_4;
	ld.param.u32 	%r50, [_Z17custom_kernel_bakPKfS0_S0_S0_Pfiii_param_7];
	add.f32 	%f110, %f110, %f109;
	bar.sync 	0;
	add.s32 	%r51, %r51, 128;
	setp.lt.s32 	%p6, %r51, %r50;
	@%p6 bra 	$L__BB1_3;
$L__BB1_6:
	ld.param.u64 	%rd19, [_Z17custom_kernel_bakPKfS0_S0_S0_Pfiii_param_4];
	mad.lo.s32 	%r48, %r24, %r2, %r29;
	cvta.to.global.u64 	%rd14, %rd19;
	mul.wide.s32 	%rd15, %r48, 4;
	add.s64 	%rd16, %rd14, %rd15;
	st.global.f32 	[%rd16], %f110;
$L__BB1_7:
	ret;

}
	// .globl	_Z21custom_kernel_bak_bakPKfS0_S0_S0_Pfiii
.visible .entry _Z21custom_kernel_bak_bakPKfS0_S0_S0_Pfiii(
	.param .u64 .ptr .align 1 _Z21custom_kernel_bak_bakPKfS0_S0_S0_Pfiii_param_0,
	.param .u64 .ptr .align 1 _Z21custom_kernel_bak_bakPKfS0_S0_S0_Pfiii_param_1,
	.param .u64 .ptr .align 1 _Z21custom_kernel_bak_bakPKfS0_S0_S0_Pfiii_param_2,
	.param .u64 .ptr .align 1 _Z21custom_kernel_bak_bakPKfS0_S0_S0_Pfiii_param_3,
	.param .u64 .ptr .align 1 _Z21custom_kernel_bak_bakPKfS0_S0_S0_Pfiii_param_4,
	.param .u32 _Z21custom_kernel_bak_bakPKfS0_S0_S0_Pfiii_param_5,
	.param .u32 _Z21custom_kernel_bak_bakPKfS0_S0_S0_Pfiii_param_6,
	.param .u32 _Z21custom_kernel_bak_bakPKfS0_S0_S0_Pfiii_param_7
)
{
	.reg .pred 	%p<11>;
	.reg .b32 	%r<132>;
	.reg .b32 	%f<368>;
	.reg .b64 	%rd<48>;
	// demoted variable
	.shared .align 4 .b8 _ZZ21custom_kernel_bak_bakPKfS0_S0_S0_PfiiiE6A_tile[1024];
	// demoted variable
	.shared .align 4 .b8 _ZZ21custom_kernel_bak_bakPKfS0_S0_S0_PfiiiE6B_tile[1024];
	ld.param.u32 	%r39, [_Z21custom_kernel_bak_bakPKfS0_S0_S0_Pfiii_param_5];
	ld.param.u32 	%r42, [_Z21custom_kernel_bak_bakPKfS0_S0_S0_Pfiii_param_6];
	ld.param.u32 	%r41, [_Z21custom_kernel_bak_bakPKfS0_S0_S0_Pfiii_param_7];
	mov.u32 	%r1, %tid.x;
	mov.u32 	%r2, %tid.y;
	mov.u32 	%r43, %ctaid.x;
	mov.u32 	%r44, %ctaid.y;
	shl.b32 	%r3, %r43, 4;
	add.s32 	%r4, %r3, %r1;
	shl.b32 	%r45, %r44, 4;
	add.s32 	%r46, %r45, %r2;
	setp.ge.s32 	%p1, %r4, %r39;
	setp.ge.s32 	%p2, %r46, %r42;
	or.pred  	%p3, %p1, %p2;
	@%p3 bra 	$L__BB2_11;
	shr.s32 	%r47, %r41, 31;
	shr.u32 	%r48, %r47, 28;
	add.s32 	%r49, %r41, %r48;
	shr.s32 	%r6, %r49, 4;
	setp.lt.s32 	%p4, %r41, 16;
	mov.f32 	%f367, 0f00000000;
	@%p4 bra 	$L__BB2_10;
	add.s32 	%r51, %r6, -1;
	setp.lt.u32 	%p5, %r51, 3;
	mov.f32 	%f367, 0f00000000;
	mov.b32 	%r131, 0;
	@%p5 bra 	$L__BB2_5;
	ld.param.u32 	%r117, [_Z21custom_kernel_bak_bakPKfS0_S0_S0_Pfiii_param_5];
	and.b32  	%r131, %r6, 134217724;
	neg.s32 	%r129, %r131;
	add.s32 	%r53, %r46, 16;
	mad.lo.s32 	%r128, %r117, %r53, %r1;
	add.s32 	%r54, %r46, 32;
	mad.lo.s32 	%r127, %r117, %r54, %r1;
	add.s32 	%r55, %r46, 48;
	mad.lo.s32 	%r126, %r117, %r55, %r1;
	mad.lo.s32 	%r125, %r117, %r46, %r1;
	add.s32 	%r56, %r2, 16;
	mad.lo.s32 	%r57, %r117, %r56, %r1;
	add.s32 	%r124, %r57, %r3;
	add.s32 	%r58, %r2, 32;
	mad.lo.s32 	%r59, %r117, %r58, %r1;
	add.s32 	%r123, %r59, %r3;
	add.s32 	%r60, %r2, 48;
	mad.lo.s32 	%r61, %r117, %r60, %r1;
	add.s32 	%r122, %r61, %r3;
	mad.lo.s32 	%r62, %r2, %r117, %r1;
	add.s32 	%r121, %r62, %r3;
	mov.f32 	%f367, 0f00000000;
$L__BB2_4:
	.pragma "nounroll";
	ld.param.u32 	%r118, [_Z21custom_kernel_bak_bakPKfS0_S0_S0_Pfiii_param_5];
	ld.param.u64 	%rd44, [_Z21custom_kernel_bak_bakPKfS0_S0_S0_Pfiii_param_1];
	ld.param.u64 	%rd41, [_Z21custom_kernel_bak_bakPKfS0_S0_S0_Pfiii_param_0];
	cvta.to.global.u64 	%rd4, %rd41;
	mul.wide.s32 	%rd5, %r121, 4;
	add.s64 	%rd6, %rd4, %rd5;
	ld.global.f32 	%f14, [%rd6];
	shl.b32 	%r63, %r2, 6;
	mov.u32 	%r64, _ZZ21custom_kernel_bak_bakPKfS0_S0_S0_PfiiiE6A_tile;
	shl.b32 	%r65, %r1, 2;
	add.s32 	%r66, %r64, %r65;
	add.s32 	%r67, %r66, %r63;
	st.shared.f32 	[%r67], %f14;
	cvta.to.global.u64 	%rd7, %rd44;
	mul.wide.s32 	%rd8, %r125, 4;
	add.s64 	%rd9, %rd7, %rd8;
	ld.global.f32 	%f15, [%rd9];
	mov.u32 	%r68, _ZZ21custom_kernel_bak_bakPKfS0_S0_S0_PfiiiE6B_tile;
	add.s32 	%r69, %r68, %r63;
	add.s32 	%r70, %r69, %r65;
	st.shared.f32 	[%r70], %f15;
	bar.sync 	0;
	ld.shared.f32 	%f16, [%r66];
	mad.lo.s32 	%r71, %r2, -60, %r69;
	ld.shared.f32 	%f17, [%r71];
	fma.rn.f32 	%f18, %f16, %f17, %f367;
	ld.shared.f32 	%f19, [%r66+64];
	ld.shared.f32 	%f20, [%r71+64];
	fma.rn.f32 	%f21, %f19, %f20, %f18;
	ld.shared.f32 	%f22, [%r66+128];
	ld.shared.f32 	%f23, [%r71+128];
	fma.rn.f32 	%f24, %f22, %f23, %f21;
	ld.shared.f32 	%f25, [%r66+192];
	ld.shared.f32 	%f26, [%r71+192];
	fma.rn.f32 	%f27, %f25, %f26, %f24;
	ld.shared.f32 	%f28, [%r66+256];
	ld.shared.f32 	%f29, [%r71+256];
	fma.rn.f32 	%f30, %f28, %f29, %f27;
	ld.shared.f32 	%f31, [%r66+320];
	ld.shared.f32 	%f32, [%r71+320];
	fma.rn.f32 	%f33, %f31, %f32, %f30;
	ld.shared.f32 	%f34, [%r66+384];
	ld.shared.f32 	%f35, [%r71+384];
	fma.rn.f32 	%f36, %f34, %f35, %f33;
	ld.shared.f32 	%f37, [%r66+448];
	ld.shared.f32 	%f38, [%r71+448];
	fma.rn.f32 	%f39, %f37, %f38, %f36;
	ld.shared.f32 	%f40, [%r66+512];
	ld.shared.f32 	%f41, [%r71+512];
	fma.rn.f32 	%f42, %f40, %f41, %f39;
	ld.shared.f32 	%f43, [%r66+576];
	ld.shared.f32 	%f44, [%r71+576];
	fma.rn.f32 	%f45, %f43, %f44, %f42;
	ld.shared.f32 	%f46, [%r66+640];
	ld.shared.f32 	%f47, [%r71+640];
	fma.rn.f32 	%f48, %f46, %f47, %f45;
	ld.shared.f32 	%f49, [%r66+704];
	ld.shared.f32 	%f50, [%r71+704];
	fma.rn.f32 	%f51, %f49, %f50, %f48;
	ld.shared.f32 	%f52, [%r66+768];
	ld.shared.f32 	%f53, [%r71+768];
	fma.rn.f32 	%f54, %f52, %f53, %f51;
	ld.shared.f32 	%f55, [%r66+832];
	ld.shared.f32 	%f56, [%r71+832];
	fma.rn.f32 	%f57, %f55, %f56, %f54;
	ld.shared.f32 	%f58, [%r66+896];
	ld.shared.f32 	%f59, [%r71+896];
	fma.rn.f32 	%f60, %f58, %f59, %f57;
	ld.shared.f32 	%f61, [%r66+960];
	ld.shared.f32 	%f62, [%r71+960];
	fma.rn.f32 	%f63, %f61, %f62, %f60;
	bar.sync 	0;
	mul.wide.s32 	%rd10, %r124, 4;
	add.s64 	%rd11, %rd4, %rd10;
	ld.global.f32 	%f64, [%rd11];
	st.shared.f32 	[%r67], %f64;
	mul.wide.s32 	%rd12, %r128, 4;
	add.s64 	%rd13, %rd7, %rd12;
	ld.global.f32 	%f65, [%rd13];
	st.shared.f32 	[%r70], %f65;
	bar.sync 	0;
	ld.shared.f32 	%f66, [%r66];
	ld.shared.f32 	%f67, [%r71];
	fma.rn.f32 	%f68, %f66, %f67, %f63;
	ld.shared.f32 	%f69, [%r66+64];
	ld.shared.f32 	%f70, [%r71+64];
	fma.rn.f32 	%f71, %f69, %f70, %f68;
	ld.shared.f32 	%f72, [%r66+128];
	ld.shared.f32 	%f73, [%r71+128];
	fma.rn.f32 	%f74, %f72, %f73, %f71;
	ld.shared.f32 	%f75, [%r66+192];
	ld.shared.f32 	%f76, [%r71+192];
	fma.rn.f32 	%f77, %f75, %f76, %f74;
	ld.shared.f32 	%f78, [%r66+256];
	ld.shared.f32 	%f79, [%r71+256];
	fma.rn.f32 	%f80, %f78, %f79, %f77;
	ld.shared.f32 	%f81, [%r66+320];
	ld.shared.f32 	%f82, [%r71+320];
	fma.rn.f32 	%f83, %f81, %f82, %f80;
	ld.shared.f32 	%f84, [%r66+384];
	ld.shared.f32 	%f85, [%r71+384];
	fma.rn.f32 	%f86, %f84, %f85, %f83;
	ld.shared.f32 	%f87, [%r66+448];
	ld.shared.f32 	%f88, [%r71+448];
	fma.rn.f32 	%f89, %f87, %f88, %f86;
	ld.shared.f32 	%f90, [%r66+512];
	ld.shared.f32 	%f91, [%r71+512];
	fma.rn.f32 	%f92, %f90, %f91, %f89;
	ld.shared.f32 	%f93, [%r66+576];
	ld.shared.f32 	%f94, [%r71+576];
	fma.rn.f32 	%f95, %f93, %f94, %f92;
	ld.shared.f32 	%f96, [%r66+640];
	ld.shared.f32 	%f97, [%r71+640];
	fma.rn.f32 	%f98, %f96, %f97, %f95;
	ld.shared.f32 	%f99, [%r66+704];
	ld.shared.f32 	%f100, [%r71+704];
	fma.rn.f32 	%f101, %f99, %f100, %f98;
	ld.shared.f32 	%f102, [%r66+768];
	ld.shared.f32 	%f103, [%r71+768];
	fma.rn.f32 	%f104, %f102, %f103, %f101;
	ld.shared.f32 	%f105, [%r66+832];
	ld.shared.f32 	%f106, [%r71+832];
	fma.rn.f32 	%f107, %f105, %f106, %f104;
	ld.shared.f32 	%f108, [%r66+896];
	ld.shared.f32 	%f109, [%r71+896];
	fma.rn.f32 	%f110, %f108, %f109, %f107;
	ld.shared.f32 	%f111, [%r66+960];
	ld.shared.f32 	%f112, [%r71+960];
	fma.rn.f32 	%f113, %f111, %f112, %f110;
	bar.sync 	0;
	mul.wide.s32 	%rd14, %r123, 4;
	add.s64 	%rd15, %rd4, %rd14;
	ld.global.f32 	%f114, [%rd15];
	st.shared.f32 	[%r67], %f114;
	mul.wide.s32 	%rd16, %r127, 4;
	add.s64 	%rd17, %rd7, %rd16;
	ld.global.f32 	%f115, [%rd17];
	st.shared.f32 	[%r70], %f115;
	bar.sync 	0;
	ld.shared.f32 	%f116, [%r66];
	ld.shared.f32 	%f117, [%r71];
	fma.rn.f32 	%f118, %f116, %f117, %f113;
	ld.shared.f32 	%f119, [%r66+64];
	ld.shared.f32 	%f120, [%r71+64];
	fma.rn.f32 	%f121, %f119, %f120, %f118;
	ld.shared.f32 	%f122, [%r66+128];
	ld.shared.f32 	%f123, [%r71+128];
	fma.rn.f32 	%f124, %f122, %f123, %f121;
	ld.shared.f32 	%f125, [%r66+192];
	ld.shared.f32 	%f126, [%r71+192];
	fma.rn.f32 	%f127, %f125, %f126, %f124;
	ld.shared.f32 	%f128, [%r66+256];
	ld.shared.f32 	%f129, [%r71+256];
	fma.rn.f32 	%f130, %f128, %f129, %f127;
	ld.shared.f32 	%f131, [%r66+320];
	ld.shared.f32 	%f132, [%r71+320];
	fma.rn.f32 	%f133, %f131, %f132, %f130;
	ld.shared.f32 	%f134, [%r66+384];
	ld.shared.f32 	%f135, [%r71+384];
	fma.rn.f32 	%f136, %f134, %f135, %f133;
	ld.shared.f32 	%f137, [%r66+448];
	ld.shared.f32 	%f138, [%r71+448];
	fma.rn.f32 	%f139, %f137, %f138, %f136;
	ld.shared.f32 	%f140, [%r66+512];
	ld.shared.f32 	%f141, [%r71+512];
	fma.rn.f32 	%f142, %f140, %f141, %f139;
	ld.shared.f32 	%f143, [%r66+576];
	ld.shared.f32 	%f144, [%r71+576];
	fma.rn.f32 	%f145, %f143, %f144, %f142;
	ld.shared.f32 	%f146, [%r66+640];
	ld.shared.f32 	%f147, [%r71+640];
	fma.rn.f32 	%f148, %f146, %f147, %f145;
	ld.shared.f32 	%f149, [%r66+704];
	ld.shared.f32 	%f150, [%r71+704];
	fma.rn.f32 	%f151, %f149, %f150, %f148;
	ld.shared.f32 	%f152, [%r66+768];
	ld.shared.f32 	%f153, [%r71+768];
	fma.rn.f32 	%f154, %f152, %f153, %f151;
	ld.shared.f32 	%f155, [%r66+832];
	ld.shared.f32 	%f156, [%r71+832];
	fma.rn.f32 	%f157, %f155, %f156, %f154;
	ld.shared.f32 	%f158, [%r66+896];
	ld.shared.f32 	%f159, [%r71+896];
	fma.rn.f32 	%f160, %f158, %f159, %f157;
	ld.shared.f32 	%f161, [%r66+960];
	ld.shared.f32 	%f162, [%r71+960];
	fma.rn.f32 	%f163, %f161, %f162, %f160;
	bar.sync 	0;
	mul.wide.s32 	%rd18, %r122, 4;
	add.s64 	%rd19, %rd4, %rd18;
	ld.global.f32 	%f164, [%rd19];
	st.shared.f32 	[%r67], %f164;
	mul.wide.s32 	%rd20, %r126, 4;
	add.s64 	%rd21, %rd7, %rd20;
	ld.global.f32 	%f165, [%rd21];
	st.shared.f32 	[%r70], %f165;
	bar.sync 	0;
	ld.shared.f32 	%f166, [%r66];
	ld.shared.f32 	%f167, [%r71];
	fma.rn.f32 	%f168, %f166, %f167, %f163;
	ld.shared.f32 	%f169, [%r66+64];
	ld.shared.f32 	%f170, [%r71+64];
	fma.rn.f32 	%f171, %f169, %f170, %f168;
	ld.shared.f32 	%f172, [%r66+128];
	ld.shared.f32 	%f173, [%r71+128];
	fma.rn.f32 	%f174, %f172, %f173, %f171;
	ld.shared.f32 	%f175, [%r66+192];
	ld.shared.f32 	%f176, [%r71+192];
	fma.rn.f32 	%f177, %f175, %f176, %f174;
	ld.shared.f32 	%f178, [%r66+256];
	ld.shared.f32 	%f179, [%r71+256];
	fma.rn.f32 	%f180, %f178, %f179, %f177;
	ld.shared.f32 	%f181, [%r66+320];
	ld.shared.f32 	%f182, [%r71+320];
	fma.rn.f32 	%f183, %f181, %f182, %f180;
	ld.shared.f32 	%f184, [%r66+384];
	ld.shared.f32 	%f185, [%r71+384];
	fma.rn.f32 	%f186, %f184, %f185, %f183;
	ld.shared.f32 	%f187, [%r66+448];
	ld.shared.f32 	%f188, [%r71+448];
	fma.rn.f32 	%f189, %f187, %f188, %f186;
	ld.shared.f32 	%f190, [%r66+512];
	ld.shared.f32 	%f191, [%r71+512];
	fma.rn.f32 	%f192, %f190, %f191, %f189;
	ld.shared.f32 	%f193, [%r66+576];
	ld.shared.f32 	%f194, [%r71+576];
	fma.rn.f32 	%f195, %f193, %f194, %f192;
	ld.shared.f32 	%f196, [%r66+640];
	ld.shared.f32 	%f197, [%r71+640];
	fma.rn.f32 	%f198, %f196, %f197, %f195;
	ld.shared.f32 	%f199, [%r66+704];
	ld.shared.f32 	%f200, [%r71+704];
	fma.rn.f32 	%f201, %f199, %f200, %f198;
	ld.shared.f32 	%f202, [%r66+768];
	ld.shared.f32 	%f203, [%r71+768];
	fma.rn.f32 	%f204, %f202, %f203, %f201;
	ld.shared.f32 	%f205, [%r66+832];
	ld.shared.f32 	%f206, [%r71+832];
	fma.rn.f32 	%f207, %f205, %f206, %f204;
	ld.shared.f32 	%f208, [%r66+896];
	ld.shared.f32 	%f209, [%r71+896];
	fma.rn.f32 	%f210, %f208, %f209, %f207;
	ld.shared.f32 	%f211, [%r66+960];
	ld.shared.f32 	%f212, [%r71+960];
	fma.rn.f32 	%f367, %f211, %f212, %f210;
	bar.sync 	0;
	add.s32 	%r129, %r129, 4;
	shl.b32 	%r72, %r118, 6;
	add.s32 	%r128, %r128, %r72;
	add.s32 	%r127, %r127, %r72;
	add.s32 	%r126, %r126, %r72;
	add.s32 	%r125, %r125, %r72;
	add.s32 	%r124, %r124, %r72;
	add.s32 	%r123, %r123, %r72;
	add.s32 	%r122, %r122, %r72;
	add.s32 	%r121, %r121, %r72;
	setp.ne.s32 	%p6, %r129, 0;
	@%p6 bra 	$L__BB2_4;
$L__BB2_5:
	and.b32  	%r36, %r6, 3;
	setp.eq.s32 	%p7, %r36, 0;
	@%p7 bra 	$L__BB2_10;
	setp.eq.s32 	%p8, %r36, 1;
	@%p8 bra 	$L__BB2_8;
	ld.param.u32 	%r119, [_Z21custom_kernel_bak_bakPKfS0_S0_S0_Pfiii_param_5];
	ld.param.u64 	%rd45, [_Z21custom_kernel_bak_bakPKfS0_S0_S0_Pfiii_param_1];
	ld.param.u64 	%rd42, [_Z21custom_kernel_bak_bakPKfS0_S0_S0_Pfiii_param_0];
	shl.b32 	%r73, %r131, 4;
	add.s32 	%r74, %r73, %r2;
	mad.lo.s32 	%r75, %r74, %r119, %r4;
	cvta.to.global.u64 	%rd22, %rd42;
	mul.wide.s32 	%rd23, %r75, 4;
	add.s64 	%rd24, %rd22, %rd23;
	ld.global.f32 	%f214, [%rd24];
	shl.b32 	%r76, %r2, 6;
	mov.u32 	%r77, _ZZ21custom_kernel_bak_bakPKfS0_S0_S0_PfiiiE6A_tile;
	shl.b32 	%r78, %r1, 2;
	add.s32 	%r79, %r77, %r78;
	add.s32 	%r80, %r79, %r76;
	st.shared.f32 	[%r80], %f214;
	add.s32 	%r82, %r131, %r44;
	shl.b32 	%r83, %r82, 4;
	add.s32 	%r84, %r83, %r2;
	mad.lo.s32 	%r85, %r84, %r119, %r1;
	cvta.to.global.u64 	%rd25, %rd45;
	mul.wide.s32 	%rd26, %r85, 4;
	add.s64 	%rd27, %rd25, %rd26;
	ld.global.f32 	%f215, [%rd27];
	mov.u32 	%r86, _ZZ21custom_kernel_bak_bakPKfS0_S0_S0_PfiiiE6B_tile;
	add.s32 	%r87, %r86, %r76;
	add.s32 	%r88, %r87, %r78;
	st.shared.f32 	[%r88], %f215;
	bar.sync 	0;
	ld.shared.f32 	%f216, [%r79];
	mad.lo.s32 	%r89, %r2, -60, %r87;
	ld.shared.f32 	%f217, [%r89];
	fma.rn.f32 	%f218, %f216, %f217, %f367;
	ld.shared.f32 	%f219, [%r79+64];
	ld.shared.f32 	%f220, [%r89+64];
	fma.rn.f32 	%f221, %f219, %f220, %f218;
	ld.shared.f32 	%f222, [%r79+128];
	ld.shared.f32 	%f223, [%r89+128];
	fma.rn.f32 	%f224, %f222, %f223, %f221;
	ld.shared.f32 	%f225, [%r79+192];
	ld.shared.f32 	%f226, [%r89+192];
	fma.rn.f32 	%f227, %f225, %f226, %f224;
	ld.shared.f32 	%f228, [%r79+256];
	ld.shared.f32 	%f229, [%r89+256];
	fma.rn.f32 	%f230, %f228, %f229, %f227;
	ld.shared.f32 	%f231, [%r79+320];
	ld.shared.f32 	%f232, [%r89+320];
	fma.rn.f32 	%f233, %f231, %f232, %f230;
	ld.shared.f32 	%f234, [%r79+384];
	ld.shared.f32 	%f235, [%r89+384];
	fma.rn.f32 	%f236, %f234, %f235, %f233;
	ld.shared.f32 	%f237, [%r79+448];
	ld.shared.f32 	%f238, [%r89+448];
	fma.rn.f32 	%f239, %f237, %f238, %f236;
	ld.shared.f32 	%f240, [%r79+512];
	ld.shared.f32 	%f241, [%r89+512];
	fma.rn.f32 	%f242, %f240, %f241, %f239;
	ld.shared.f32 	%f243, [%r79+576];
	ld.shared.f32 	%f244, [%r89+576];
	fma.rn.f32 	%f245, %f243, %f244, %f242;
	ld.shared.f32 	%f246, [%r79+640];
	ld.shared.f32 	%f247, [%r89+640];
	fma.rn.f32 	%f248, %f246, %f247, %f245;
	ld.shared.f32 	%f249, [%r79+704];
	ld.shared.f32 	%f250, [%r89+704];
	fma.rn.f32 	%f251, %f249, %f250, %f248;
	ld.shared.f32 	%f252, [%r79+768];
	ld.shared.f32 	%f253, [%r89+768];
	fma.rn.f32 	%f254, %f252, %f253, %f251;
	ld.shared.f32 	%f255, [%r79+832];
	ld.shared.f32 	%f256, [%r89+832];
	fma.rn.f32 	%f257, %f255, %f256, %f254;
	ld.shared.f32 	%f258, [%r79+896];
	ld.shared.f32 	%f259, [%r89+896];
	fma.rn.f32 	%f260, %f258, %f259, %f257;
	ld.shared.f32 	%f261, [%r79+960];
	ld.shared.f32 	%f262, [%r89+960];
	fma.rn.f32 	%f263, %f261, %f262, %f260;
	bar.sync 	0;
	add.s32 	%r90, %r74, 16;
	mad.lo.s32 	%r91, %r90, %r119, %r4;
	mul.wide.s32 	%rd28, %r91, 4;
	add.s64 	%rd29, %rd22, %rd28;
	ld.global.f32 	%f264, [%rd29];
	st.shared.f32 	[%r80], %f264;
	add.s32 	%r92, %r84, 16;
	mad.lo.s32 	%r93, %r92, %r119, %r1;
	mul.wide.s32 	%rd30, %r93, 4;
	add.s64 	%rd31, %rd25, %rd30;
	ld.global.f32 	%f265, [%rd31];
	st.shared.f32 	[%r88], %f265;
	bar.sync 	0;
	ld.shared.f32 	%f266, [%r79];
	ld.shared.f32 	%f267, [%r89];
	fma.rn.f32 	%f268, %f266, %f267, %f263;
	ld.shared.f32 	%f269, [%r79+64];
	ld.shared.f32 	%f270, [%r89+64];
	fma.rn.f32 	%f271, %f269, %f270, %f268;
	ld.shared.f32 	%f272, [%r79+128];
	ld.shared.f32 	%f273, [%r89+128];
	fma.rn.f32 	%f274, %f272, %f273, %f271;
	ld.shared.f32 	%f275, [%r79+192];
	ld.shared.f32 	%f276, [%r89+192];
	fma.rn.f32 	%f277, %f275, %f276, %f274;
	ld.shared.f32 	%f278, [%r79+256];
	ld.shared.f32 	%f279, [%r89+256];
	fma.rn.f32 	%f280, %f278, %f279, %f277;
	ld.shared.f32 	%f281, [%r79+320];
	ld.shared.f32 	%f282, [%r89+320];
	fma.rn.f32 	%f283, %f281, %f282, %f280;
	ld.shared.f32 	%f284, [%r79+384];
	ld.shared.f32 	%f285, [%r89+384];
	fma.rn.f32 	%f286, %f284, %f285, %f283;
	ld.shared.f32 	%f287, [%r79+448];
	ld.shared.f32 	%f288, [%r89+448];
	fma.rn.f32 	%f289, %f287, %f288, %f286;
	ld.shared.f32 	%f290, [%r79+512];
	ld.shared.f32 	%f291, [%r89+512];
	fma.rn.f32 	%f292, %f290, %f291, %f289;
	ld.shared.f32 	%f293, [%r79+576];
	ld.shared.f32 	%f294, [%r89+576];
	fma.rn.f32 	%f295, %f293, %f294, %f292;
	ld.shared.f32 	%f296, [%r79+640];
	ld.shared.f32 	%f297, [%r89+640];
	fma.rn.f32 	%f298, %f296, %f297, %f295;
	ld.shared.f32 	%f299, [%r79+704];
	ld.shared.f32 	%f300, [%r89+704];
	fma.rn.f32 	%f301, %f299, %f300, %f298;
	ld.shared.f32 	%f302, [%r79+768];
	ld.shared.f32 	%f303, [%r89+768];
	fma.rn.f32 	%f304, %f302, %f303, %f301;
	ld.shared.f32 	%f305, [%r79+832];
	ld.shared.f32 	%f306, [%r89+832];
	fma.rn.f32 	%f307, %f305, %f306, %f304;
	ld.shared.f32 	%f308, [%r79+896];
	ld.shared.f32 	%f309, [%r89+896];
	fma.rn.f32 	%f310, %f308, %f309, %f307;
	ld.shared.f32 	%f311, [%r79+960];
	ld.shared.f32 	%f312, [%r89+960];
	fma.rn.f32 	%f367, %f311, %f312, %f310;
	bar.sync 	0;
	add.s32 	%r131, %r131, 2;
$L__BB2_8:
	and.b32  	%r94, %r6, 1;
	setp.eq.b32 	%p9, %r94, 1;
	not.pred 	%p10, %p9;
	@%p10 bra 	$L__BB2_10;
	ld.param.u32 	%r120, [_Z21custom_kernel_bak_bakPKfS0_S0_S0_Pfiii_param_5];
	ld.param.u64 	%rd46, [_Z21custom_kernel_bak_bakPKfS0_S0_S0_Pfiii_param_1];
	ld.param.u64 	%rd43, [_Z21custom_kernel_bak_bakPKfS0_S0_S0_Pfiii_param_0];
	shl.b32 	%r95, %r131, 4;
	add.s32 	%r96, %r95, %r2;
	mad.lo.s32 	%r97, %r96, %r120, %r4;
	cvta.to.global.u64 	%rd32, %rd43;
	mul.wide.s32 	%rd33, %r97, 4;
	add.s64 	%rd34, %rd32, %rd33;
	ld.global.f32 	%f313, [%rd34];
	shl.b32 	%r98, %r2, 6;
	mov.u32 	%r99, _ZZ21custom_kernel_bak_bakPKfS0_S0_S0_PfiiiE6A_tile;
	shl.b32 	%r100, %r1, 2;
	add.s32 	%r101, %r99, %r100;
	add.s32 	%r102, %r101, %r98;
	st.shared.f32 	[%r102], %f313;
	add.s32 	%r104, %r131, %r44;
	shl.b32 	%r105, %r104, 4;
	add.s32 	%r106, %r105, %r2;
	mad.lo.s32 	%r107, %r106, %r120, %r1;
	cvta.to.global.u64 	%rd35, %rd46;
	mul.wide.s32 	%rd36, %r107, 4;
	add.s64 	%rd37, %rd35, %rd36;
	ld.global.f32 	%f314, [%rd37];
	mov.u32 	%r108, _ZZ21custom_kernel_bak_bakPKfS0_S0_S0_PfiiiE6B_tile;
	add.s32 	%r109, %r108, %r98;
	add.s32 	%r110, %r109, %r100;
	st.shared.f32 	[%r110], %f314;
	bar.sync 	0;
	ld.shared.f32 	%f315, [%r101];
	mad.lo.s32 	%r111, %r2, -60, %r109;
	ld.shared.f32 	%f316, [%r111];
	fma.rn.f32 	%f317, %f315, %f316, %f367;
	ld.shared.f32 	%f318, [%r101+64];
	ld.shared.f32 	%f319, [%r111+64];
	fma.rn.f32 	%f320, %f318, %f319, %f317;
	ld.shared.f32 	%f321, [%r101+128];
	ld.shared.f32 	%f322, [%r111+128];
	fma.rn.f32 	%f323, %f321, %f322, %f320;
	ld.shared.f32 	%f324, [%r101+192];
	ld.shared.f32 	%f325, [%r111+192];
	fma.rn.f32 	%f326, %f324, %f325, %f323;
	ld.shared.f32 	%f327, [%r101+256];
	ld.shared.f32 	%f328, [%r111+256];
	fma.rn.f32 	%f329, %f327, %f328, %f326;
	ld.shared.f32 	%f330, [%r101+320];
	ld.shared.f32 	%f331, [%r111+320];
	fma.rn.f32 	%f332, %f330, %f331, %f329;
	ld.shared.f32 	%f333, [%r101+384];
	ld.shared.f32 	%f334, [%r111+384];
	fma.rn.f32 	%f335, %f333, %f334, %f332;
	ld.shared.f32 	%f336, [%r101+448];
	ld.shared.f32 	%f337, [%r111+448];
	fma.rn.f32 	%f338, %f336, %f337, %f335;
	ld.shared.f32 	%f339, [%r101+512];
	ld.shared.f32 	%f340, [%r111+512];
	fma.rn.f32 	%f341, %f339, %f340, %f338;
	ld.shared.f32 	%f342, [%r101+576];
	ld.shared.f32 	%f343, [%r111+576];
	fma.rn.f32 	%f344, %f342, %f343, %f341;
	ld.shared.f32 	%f345, [%r101+640];
	ld.shared.f32 	%f346, [%r111+640];
	fma.rn.f32 	%f347, %f345, %f346, %f344;
	ld.shared.f32 	%f348, [%r101+704];
	ld.shared.f32 	%f349, [%r111+704];
	fma.rn.f32 	%f350, %f348, %f349, %f347;
	ld.shared.f32 	%f351, [%r101+768];
	ld.shared.f32 	%f352, [%r111+768];
	fma.rn.f32 	%f353, %f351, %f352, %f350;
	ld.shared.f32 	%f354, [%r101+832];
	ld.shared.f32 	%f355, [%r111+832];
	fma.rn.f32 	%f356, %f354, %f355, %f353;
	ld.shared.f32 	%f357, [%r101+896];
	ld.shared.f32 	%f358, [%r111+896];
	fma.rn.f32 	%f359, %f357, %f358, %f356;
	ld.shared.f32 	%f360, [%r101+960];
	ld.shared.f32 	%f361, [%r111+960];
	fma.rn.f32 	%f367, %f360, %f361, %f359;
	bar.sync 	0;
$L__BB2_10:
	ld.param.u64 	%rd47, [_Z21custom_kernel_bak_bakPKfS0_S0_S0_Pfiii_param_4];
	mad.lo.s32 	%r116, %r42, %r4, %r46;
	cvta.to.global.u64 	%rd38, %rd47;
	mul.wide.u32 	%rd39, %r116, 4;
	add.s64 	%rd40, %rd38, %rd39;
	st.global.f32 	[%rd40], %f367;
$L__BB2_11:
	ret;

}
	// .globl	_Z13custom_kernelPKfS0_S0_S0_Pfiii
.visible .entry _Z13custom_kernelPKfS0_S0_S0_Pfiii(
	.param .u64 .ptr .align 1 _Z13custom_kernelPKfS0_S0_S0_Pfiii_param_0,
	.param .u64 .ptr .align 1 _Z13custom_kernelPKfS0_S0_S0_Pfiii_param_1,
	.param .u64 .ptr .align 1 _Z13custom_kernelPKfS0_S0_S0_Pfiii_param_2,
	.param .u64 .ptr .align 1 _Z13custom_kernelPKfS0_S0_S0_Pfiii_param_3,
	.param .u64 .ptr .align 1 _Z13custom_kernelPKfS0_S0_S0_Pfiii_param_4,
	.param .u32 _Z13custom_kernelPKfS0_S0_S0_Pfiii_param_5,
	.param .u32 _Z13custom_kernelPKfS0_S0_S0_Pfiii_param_6,
	.param .u32 _Z13custom_kernelPKfS0_S0_S0_Pfiii_param_7
)
{
	.reg .pred 	%p<69>;
	.reg .b32 	%r<109>;
	.reg .b32 	%f<105>;
	.reg .b64 	%rd<13>;

	ld.param.u64 	%rd3, [_Z13custom_kernelPKfS0_S0_S0_Pfiii_param_0];
	ld.param.u64 	%rd4, [_Z13custom_kernelPKfS0_S0_S0_Pfiii_param_1];
	ld.param.u64 	%rd5, [_Z13custom_kernelPKfS0_S0_S0_Pfiii_param_4];
	ld.param.u32 	%r17, [_Z13custom_kernelPKfS0_S0_S0_Pfiii_param_6];
	ld.param.u32 	%r18, [_Z13custom_kernelPKfS0_S0_S0_Pfiii_param_7];
	mov.u32 	%r1, %tid.x;
	mov.u32 	%r19, %tid.y;
	mov.u32 	%r20, %ctaid.x;
	mov.u32 	%r21, %ctaid.y;
	shl.b32 	%r22, %r20, 4;
	add.s32 	%r2, %r22, %r1;
	shl.b32 	%r23, %r21, 4;
	add.s32 	%r3, %r23, %r19;
	setp.lt.s32 	%p1, %r18, 16;
	mov.f32 	%f103, 0f00000000;
	@%p1 bra 	$L__BB3_8;
	and.b32  	%r4, %r1, 16;
	and.b32  	%r5, %r1, 3;
	shr.s32 	%r25, %r18, 31;
	shr.u32 	%r26, %r25, 28;
	add.s32 	%r27, %r18, %r26;
	shr.s32 	%r6, %r27, 4;
	cvta.to.global.u64 	%rd1, %rd4;
	cvta.to.global.u64 	%rd2, %rd3;
	mov.f32 	%f103, 0f00000000;
	mov.b32 	%r103, 0;
	mov.u32 	%r104, %r103;
	mov.u32 	%r105, %r103;
$L__BB3_2:
	setp.ne.s32 	%p2, %r4, 0;
	@%p2 bra 	$L__BB3_4;
	shl.b32 	%r31, %r103, 2;
	or.b32  	%r32, %r31, %r5;
	mad.lo.s32 	%r33, %r32, %r18, %r2;
	mul.wide.u32 	%rd8, %r33, 4;
	add.s64 	%rd9, %rd2, %rd8;
	ld.global.u32 	%r105, [%rd9];
	bra.uni 	$L__BB3_5;
$L__BB3_4:
	shl.b32 	%r28, %r103, 2;
	or.b32  	%r29, %r28, %r5;
	mad.lo.s32 	%r30, %r29, %r18, %r3;
	mul.wide.u32 	%rd6, %r30, 4;
	add.s64 	%rd7, %rd1, %rd6;
	ld.global.u32 	%r104, [%rd7];
$L__BB3_5:
	mov.b32 	%r108, 1;
$L__BB3_6:
	add.s32 	%r35, %r108, -1;
	and.b32  	%r36, %r35, 2;
	shfl.sync.idx.b32	%r37|%p3, %r105, %r36, 31, -1;
	mov.b32 	%f7, %r37;
	shfl.sync.idx.b32	%r38|%p4, %r104, 0, 31, -1;
	mov.b32 	%f8, %r38;
	fma.rn.f32 	%f9, %f7, %f8, %f103;
	shfl.sync.idx.b32	%r39|%p5, %r105, %r36, 31, -1;
	mov.b32 	%f10, %r39;
	shfl.sync.idx.b32	%r40|%p6, %r104, 1, 31, -1;
	mov.b32 	%f11, %r40;
	fma.rn.f32 	%f12, %f10, %f11, %f9;
	shfl.sync.idx.b32	%r41|%p7, %r105, %r36, 31, -1;
	mov.b32 	%f13, %r41;
	shfl.sync.idx.b32	%r42|%p8, %r104, 2, 31, -1;
	mov.b32 	%f14, %r42;
	fma.rn.f32 	%f15, %f13, %f14, %f12;
	shfl.sync.idx.b32	%r43|%p9, %r105, %r36, 31, -1;
	mov.b32 	%f16, %r43;
	shfl.sync.idx.b32	%r44|%p10, %r104, 3, 31, -1;
	mov.b32 	%f17, %r44;
	fma.rn.f32 	%f18, %f16, %f17, %f15;
	shfl.sync.idx.b32	%r45|%p11, %r105, %r36, 31, -1;
	mov.b32 	%f19, %r45;
	shfl.sync.idx.b32	%r46|%p12, %r104, 0, 31, -1;
	mov.b32 	%f20, %r46;
	fma.rn.f32 	%f21, %f19, %f20, %f18;
	shfl.sync.idx.b32	%r47|%p13, %r105, %r36, 31, -1;
	mov.b32 	%f22, %r47;
	shfl.sync.idx.b32	%r48|%p14, %r104, 1, 31, -1;
	mov.b32 	%f23, %r48;
	fma.rn.f32 	%f24, %f22, %f23, %f21;
	shfl.sync.idx.b32	%r49|%p15, %r105, %r36, 31, -1;
	mov.b32 	%f25, %r49;
	shfl.sync.idx.b32	%r50|%p16, %r104, 2, 31, -1;
	mov.b32 	%f26, %r50;
	fma.rn.f32 	%f27, %f25, %f26, %f24;
	shfl.sync.idx.b32	%r51|%p17, %r105, %r36, 31, -1;
	mov.b32 	%f28, %r51;
	shfl.sync.idx.b32	%r52|%p18, %r104, 3, 31, -1;
	mov.b32 	%f29, %r52;
	fma.rn.f32 	%f30, %f28, %f29, %f27;
	shfl.sync.idx.b32	%r53|%p19, %r105, %r36, 31, -1;
	mov.b32 	%f31, %r53;
	shfl.sync.idx.b32	%r54|%p20, %r104, 0, 31, -1;
	mov.b32 	%f32, %r54;
	fma.rn.f32 	%f33, %f31, %f32, %f30;
	shfl.sync.idx.b32	%r55|%p21, %r105, %r36, 31, -1;
	mov.b32 	%f34, %r55;
	shfl.sync.idx.b32	%r56|%p22, %r104, 1, 31, -1;
	mov.b32 	%f35, %r56;
	fma.rn.f32 	%f36, %f34, %f35, %f33;
	shfl.sync.idx.b32	%r57|%p23, %r105, %r36, 31, -1;
	mov.b32 	%f37, %r57;
	shfl.sync.idx.b32	%r58|%p24, %r104, 2, 31, -1;
	mov.b32 	%f38, %r58;
	fma.rn.f32 	%f39, %f37, %f38, %f36;
	shfl.sync.idx.b32	%r59|%p25, %r105, %r36, 31, -1;
	mov.b32 	%f40, %r59;
	shfl.sync.idx.b32	%r60|%p26, %r104, 3, 31, -1;
	mov.b32 	%f41, %r60;
	fma.rn.f32 	%f42, %f40, %f41, %f39;
	shfl.sync.idx.b32	%r61|%p27, %r105, %r36, 31, -1;
	mov.b32 	%f43, %r61;
	shfl.sync.idx.b32	%r62|%p28, %r104, 0, 31, -1;
	mov.b32 	%f44, %r62;
	fma.rn.f32 	%f45, %f43, %f44, %f42;
	shfl.sync.idx.b32	%r63|%p29, %r105, %r36, 31, -1;
	mov.b32 	%f46, %r63;
	shfl.sync.idx.b32	%r64|%p30, %r104, 1, 31, -1;
	mov.b32 	%f47, %r64;
	fma.rn.f32 	%f48, %f46, %f47, %f45;
	shfl.sync.idx.b32	%r65|%p31, %r105, %r36, 31, -1;
	mov.b32 	%f49, %r65;
	shfl.sync.idx.b32	%r66|%p32, %r104, 2, 31, -1;
	mov.b32 	%f50, %r66;
	fma.rn.f32 	%f51, %f49, %f50, %f48;
	shfl.sync.idx.b32	%r67|%p33, %r105, %r36, 31, -1;
	mov.b32 	%f52, %r67;
	shfl.sync.idx.b32	%r68|%p34, %r104, 3, 31, -1;
	mov.b32 	%f53, %r68;
	fma.rn.f32 	%f54, %f52, %f53, %f51;
	and.b32  	%r69, %r108, 3;
	shfl.sync.idx.b32	%r70|%p35, %r105, %r69, 31, -1;
	mov.b32 	%f55, %r70;
	shfl.sync.idx.b32	%r71|%p36, %r104, 0, 31, -1;
	mov.b32 	%f56, %r71;
	fma.rn.f32 	%f57, %f55, %f56, %f54;
	shfl.sync.idx.b32	%r72|%p37, %r105, %r69, 31, -1;
	mov.b32 	%f58, %r72;
	shfl.sync.idx.b32	%r73|%p38, %r104, 1, 31, -1;
	mov.b32 	%f59, %r73;
	fma.rn.f32 	%f60, %f58, %f59, %f57;
	shfl.sync.idx.b32	%r74|%p39, %r105, %r69, 31, -1;
	mov.b32 	%f61, %r74;
	shfl.sync.idx.b32	%r75|%p40, %r104, 2, 31, -1;
	mov.b32 	%f62, %r75;
	fma.rn.f32 	%f63, %f61, %f62, %f60;
	shfl.sync.idx.b32	%r76|%p41, %r105, %r69, 31, -1;
	mov.b32 	%f64, %r76;
	shfl.sync.idx.b32	%r77|%p42, %r104, 3, 31, -1;
	mov.b32 	%f65, %r77;
	fma.rn.f32 	%f66, %f64, %f65, %f63;
	shfl.sync.idx.b32	%r78|%p43, %r105, %r69, 31, -1;
	mov.b32 	%f67, %r78;
	shfl.sync.idx.b32	%r79|%p44, %r104, 0, 31, -1;
	mov.b32 	%f68, %r79;
	fma.rn.f32 	%f69, %f67, %f68, %f66;
	shfl.sync.idx.b32	%r80|%p45, %r105, %r69, 31, -1;
	mov.b32 	%f70, %r80;
	shfl.sync.idx.b32	%r81|%p46, %r104, 1, 31, -1;
	mov.b32 	%f71, %r81;
	fma.rn.f32 	%f72, %f70, %f71, %f69;
	shfl.sync.idx.b32	%r82|%p47, %r105, %r69, 31, -1;
	mov.b32 	%f73, %r82;
	shfl.sync.idx.b32	%r83|%p48, %r104, 2, 31, -1;
	mov.b32 	%f74, %r83;
	fma.rn.f32 	%f75, %f73, %f74, %f72;
	shfl.sync.idx.b32	%r84|%p49, %r105, %r69, 31, -1;
	mov.b32 	%f76, %r84;
	shfl.sync.idx.b32	%r85|%p50, %r104, 3, 31, -1;
	mov.b32 	%f77, %r85;
	fma.rn.f32 	%f78, %f76, %f77, %f75;
	shfl.sync.idx.b32	%r86|%p51, %r105, %r69, 31, -1;
	mov.b32 	%f79, %r86;
	shfl.sync.idx.b32	%r87|%p52, %r104, 0, 31, -1;
	mov.b32 	%f80, %r87;
	fma.rn.f32 	%f81, %f79, %f80, %f78;
	shfl.sync.idx.b32	%r88|%p53, %r105, %r69, 31, -1;
	mov.b32 	%f82, %r88;
	shfl.sync.idx.b32	%r89|%p54, %r104, 1, 31, -1;
	mov.b32 	%f83, %r89;
	fma.rn.f32 	%f84, %f82, %f83, %f81;
	shfl.sync.idx.b32	%r90|%p55, %r105, %r69, 31, -1;
	mov.b32 	%f85, %r90;
	shfl.sync.idx.b32	%r91|%p56, %r104, 2, 31, -1;
	mov.b32 	%f86, %r91;
	fma.rn.f32 	%f87, %f85, %f86, %f84;
	shfl.sync.idx.b32	%r92|%p57, %r105, %r69, 31, -1;
	mov.b32 	%f88, %r92;
	shfl.sync.idx.b32	%r93|%p58, %r104, 3, 31, -1;
	mov.b32 	%f89, %r93;
	fma.rn.f32 	%f90, %f88, %f89, %f87;
	shfl.sync.idx.b32	%r94|%p59, %r105, %r69, 31, -1;
	mov.b32 	%f91, %r94;
	shfl.sync.idx.b32	%r95|%p60, %r104, 0, 31, -1;
	mov.b32 	%f92, %r95;
	fma.rn.f32 	%f93, %f91, %f92, %f90;
	shfl.sync.idx.b32	%r96|%p61, %r105, %r69, 31, -1;
	mov.b32 	%f94, %r96;
	shfl.sync.idx.b32	%r97|%p62, %r104, 1, 31, -1;
	mov.b32 	%f95, %r97;
	fma.rn.f32 	%f96, %f94, %f95, %f93;
	shfl.sync.idx.b32	%r98|%p63, %r105, %r69, 31, -1;
	mov.b32 	%f97, %r98;
	shfl.sync.idx.b32	%r99|%p64, %r104, 2, 31, -1;
	mov.b32 	%f98, %r99;
	fma.rn.f32 	%f99, %f97, %f98, %f96;
	shfl.sync.idx.b32	%r100|%p65, %r105, %r69, 31, -1;
	mov.b32 	%f100, %r100;
	shfl.sync.idx.b32	%r101|%p66, %r104, 3, 31, -1;
	mov.b32 	%f101, %r101;
	fma.rn.f32 	%f103, %f100, %f101, %f99;
	add.s32 	%r108, %r108, 2;
	setp.ne.s32 	%p67, %r108, 17;
	@%p67 bra 	$L__BB3_6;
	add.s32 	%r103, %r103, 1;
	setp.ne.s32 	%p68, %r103, %r6;
	@%p68 bra 	$L__BB3_2;
$L__BB3_8:
	cvta.to.global.u64 	%rd10, %rd5;
	mad.lo.s32 	%r102, %r17, %r2, %r3;
	mul.wide.s32 	%rd11, %r102, 4;
	add.s64 	%rd12, %rd10, %rd11;
	st.global.f32 	[%rd12], %f103;
	ret;

}


// ===== COMPILED SASS (sm_100) =====

	.target	sm_100

	.elftype	@"ET_EXEC"


//--------------------- .note.nv.tkinfo           --------------------------
	.section	.note.nv.tkinfo,"",@"SHT_NOTE"
	.sectionflags	@"SHF_NOTE_NV_TKINFO"
	.tkinfo
        /*0018*/ 	.word	0x00000002
        /*0030*/ 	.string	""
        /*0030*/ 	.string	"ptxas"
        /*0030*/ 	.string	"Cuda compilation tools, release 13.0, V13.0.88"
        /*0030*/ 	.string	"Build cuda_13.0.r13.0/compiler.36424714_0"
        /*0030*/ 	.string	"-arch sm_100 -m 64 "



//--------------------- .note.nv.cuinfo           --------------------------
	.section	.note.nv.cuinfo,"",@"SHT_NOTE"
	.sectionflags	@"SHF_NOTE_NV_CUINFO"
        /*0018*/ 	.short	0x0002
        /*001a*/ 	.short	0x0064
        /*001c*/ 	.short	0x0082
	.zero		2


//--------------------- .nv.info                  --------------------------
	.section	.nv.info,"",@"SHT_CUDA_INFO"
	.align	4


	//----- nvinfo : EIATTR_REGCOUNT
	.align		4
        /*0000*/ 	.byte	0x04, 0x2f
        /*0002*/ 	.short	(.L_1 - .L_0)
	.align		4
.L_0:
        /*0004*/ 	.word	index@(_Z11mat_mul_refPKfS0_S0_S0_Pfiii)
        /*0008*/ 	.word	0x00000020


	//----- nvinfo : EIATTR_FRAME_SIZE
	.align		4
.L_1:
        /*000c*/ 	.byte	0x04, 0x11
        /*000e*/ 	.short	(.L_3 - .L_2)
	.align		4
.L_2:
        /*0010*/ 	.word	index@(_Z11mat_mul_refPKfS0_S0_S0_Pfiii)
        /*0014*/ 	.word	0x00000000


	//----- nvinfo : EIATTR_REGCOUNT
	.align		4
.L_3:
        /*0018*/ 	.byte	0x04, 0x2f
        /*001a*/ 	.short	(.L_5 - .L_4)
	.align		4
.L_4:
        /*001c*/ 	.word	index@(_Z17custom_kernel_bakPKfS0_S0_S0_Pfiii)
        /*0020*/ 	.word	0x0000002e


	//----- nvinfo : EIATTR_FRAME_SIZE
	.align		4
.L_5:
        /*0024*/ 	.byte	0x04, 0x11
        /*0026*/ 	.short	(.L_7 - .L_6)
	.align		4
.L_6:
        /*0028*/ 	.word	index@(_Z17custom_kernel_bakPKfS0_S0_S0_Pfiii)
        /*002c*/ 	.word	0x00000000


	//----- nvinfo : EIATTR_REGCOUNT
	.align		4
.L_7:
        /*0030*/ 	.byte	0x04, 0x2f
        /*0032*/ 	.short	(.L_9 - .L_8)
	.align		4
.L_8:
        /*0034*/ 	.word	index@(_Z21custom_kernel_bak_bakPKfS0_S0_S0_Pfiii)
        /*0038*/ 	.word	0x00000020


	//----- nvinfo : EIATTR_FRAME_SIZE
	.align		4
.L_9:
        /*003c*/ 	.byte	0x04, 0x11
        /*003e*/ 	.short	(.L_11 - .L_10)
	.align		4
.L_10:
        /*0040*/ 	.word	index@(_Z21custom_kernel_bak_bakPKfS0_S0_S0_Pfiii)
        /*0044*/ 	.word	0x00000000


	//----- nvinfo : EIATTR_REGCOUNT
	.align		4
.L_11:
        /*0048*/ 	.byte	0x04, 0x2f
        /*004a*/ 	.short	(.L_13 - .L_12)
	.align		4
.L_12:
        /*004c*/ 	.word	index@(_Z13custom_kernelPKfS0_S0_S0_Pfiii)
        /*0050*/ 	.word	0x00000016


	//----- nvinfo : EIATTR_FRAME_SIZE
	.align		4
.L_13:
        /*0054*/ 	.byte	0x04, 0x11
        /*0056*/ 	.short	(.L_15 - .L_14)
	.align		4
.L_14:
        /*0058*/ 	.word	index@(_Z13custom_kernelPKfS0_S0_S0_Pfiii)
        /*005c*/ 	.word	0x00000000


	//----- nvinfo : EIATTR_MIN_STACK_SIZE
	.align		4
.L_15:
        /*0060*/ 	.byte	0x04, 0x12
        /*0062*/ 	.short	(.L_17 - .L_16)
	.align		4
.L_16:
        /*0064*/ 	.word	index@(_Z13custom_kernelPKfS0_S0_S0_Pfiii)
        /*0068*/ 	.word	0x00000000


	//----- nvinfo : EIATTR_MIN_STACK_SIZE
	.align		4
.L_17:
        /*006c*/ 	.byte	0x04, 0x12
        /*006e*/ 	.short	(.L_19 - .L_18)
	.align		4
.L_18:
        /*0070*/ 	.word	index@(_Z21custom_kernel_bak_bakPKfS0_S0_S0_Pfiii)
        /*0074*/ 	.word	0x00000000


	//----- nvinfo : EIATTR_MIN_STACK_SIZE
	.align		4
.L_19:
        /*0078*/ 	.byte	0x04, 0x12
        /*007a*/ 	.short	(.L_21 - .L_20)
	.align		4
.L_20:
        /*007c*/ 	.word	index@(_Z17custom_kernel_bakPKfS0_S0_S0_Pfiii)
        /*0080*/ 	.word	0x00000000


	//----- nvinfo : EIATTR_MIN_STACK_SIZE
	.align		4
.L_21:
        /*0084*/ 	.byte	0x04, 0x12
        /*0086*/ 	.short	(.L_23 - .L_22)
	.align		4
.L_22:
        /*0088*/ 	.word	index@(_Z11mat_mul_refPKfS0_S0_S0_Pfiii)
        /*008c*/ 	.word	0x00000000
.L_23:


//--------------------- .nv.compat                --------------------------
	.section	.nv.compat,"",@"SHT_CUDA_COMPAT_INFO"
	.align	4
        /*0000*/ 	.byte	0x02, 0x09, 0x00, 0x00, 0x02, 0x02, 0x01, 0x00, 0x02, 0x05, 0x05, 0x00, 0x03, 0x07, 0x01, 0x01
        /*0010*/ 	.byte	0x02, 0x03, 0x00, 0x00, 0x02, 0x06, 0x01, 0x00, 0x04, 0x0b, 0x08, 0x00, 0x09, 0x00, 0x00, 0x00
        /*0020*/ 	.byte	0x00, 0x00, 0x00, 0x00


//--------------------- .nv.info._Z13custom_kernelPKfS0_S0_S0_Pfiii --------------------------
	.section	.nv.info._Z13custom_kernelPKfS0_S0_S0_Pfiii,"",@"SHT_CUDA_INFO"
	.sectionflags	@""
	.align	4


	//----- nvinfo : EIATTR_CUDA_API_VERSION
	.align		4
        /*0000*/ 	.byte	0x04, 0x37
        /*0002*/ 	.short	(.L_25 - .L_24)
.L_24:
        /*0004*/ 	.word	0x00000082


	//----- nvinfo : EIATTR_KPARAM_INFO
	.align		4
.L_25:
        /*0008*/ 	.byte	0x04, 0x17
        /*000a*/ 	.short	(.L_27 - .L_26)
.L_26:
        /*000c*/ 	.word	0x00000000
        /*0010*/ 	.short	0x0007
        /*0012*/ 	.short	0x0030
        /*0014*/ 	.byte	0x00, 0xf0, 0x11, 0x00


	//----- nvinfo : EIATTR_KPARAM_INFO
	.align		4
.L_27:
        /*0018*/ 	.byte	0x04, 0x17
        /*001a*/ 	.short	(.L_29 - .L_28)
.L_28:
        /*001c*/ 	.word	0x00000000
        /*0020*/ 	.short	0x0006
        /*0022*/ 	.short	0x002c
        /*0024*/ 	.byte	0x00, 0xf0, 0x11, 0x00


	//----- nvinfo : EIATTR_KPARAM_INFO
	.align		4
.L_29:
        /*0028*/ 	.byte	0x04, 0x17
        /*002a*/ 	.short	(.L_31 - .L_30)
.L_30:
        /*002c*/ 	.word	0x00000000
        /*0030*/ 	.short	0x0005
        /*0032*/ 	.short	0x0028
        /*0034*/ 	.byte	0x00, 0xf0, 0x11, 0x00


	//----- nvinfo : EIATTR_KPARAM_INFO
	.align		4
.L_31:
        /*0038*/ 	.byte	0x04, 0x17
        /*003a*/ 	.short	(.L_33 - .L_32)
.L_32:
        /*003c*/ 	.word	0x00000000
        /*0040*/ 	.short	0x0004
        /*0042*/ 	.short	0x0020
        /*0044*/ 	.byte	0x00, 0xf5, 0x21, 0x00


	//----- nvinfo : EIATTR_KPARAM_INFO
	.align		4
.L_33:
        /*0048*/ 	.byte	0x04, 0x17
        /*004a*/ 	.short	(.L_35 - .L_34)
.L_34:
        /*004c*/ 	.word	0x00000000
        /*0050*/ 	.short	0x0003
        /*0052*/ 	.short	0x0018
        /*0054*/ 	.byte	0x00, 0xf5, 0x21, 0x00


	//----- nvinfo : EIATTR_KPARAM_INFO
	.align		4
.L_35:
        /*0058*/ 	.byte	0x04, 0x17
        /*005a*/ 	.short	(.L_37 - .L_36)
.L_36:
        /*005c*/ 	.word	0x00000000
        /*0060*/ 	.short	0x0002
        /*0062*/ 	.short	0x0010
        /*0064*/ 	.byte	0x00, 0xf5, 0x21, 0x00


	//----- nvinfo : EIATTR_KPARAM_INFO
	.align		4
.L_37:
        /*0068*/ 	.byte	0x04, 0x17
        /*006a*/ 	.short	(.L_39 - .L_38)
.L_38:
        /*006c*/ 	.word	0x00000000
        /*0070*/ 	.short	0x0001
        /*0072*/ 	.short	0x0008
        /*0074*/ 	.byte	0x00, 0xf5, 0x21, 0x00


	//----- nvinfo : EIATTR_KPARAM_INFO
	.align		4
.L_39:
        /*0078*/ 	.byte	0x04, 0x17
        /*007a*/ 	.short	(.L_41 - .L_40)
.L_40:
        /*007c*/ 	.word	0x00000000
        /*0080*/ 	.short	0x0000
        /*0082*/ 	.short	0x0000
        /*0084*/ 	.byte	0x00, 0xf5, 0x21, 0x00


	//----- nvinfo : EIATTR_SPARSE_MMA_MASK
	.align		4
.L_41:
        /*0088*/ 	.byte	0x03, 0x50
        /*008a*/ 	.short	0x0000


	//----- nvinfo : EIATTR_MAXREG_COUNT
	.align		4
        /*008c*/ 	.byte	0x03, 0x1b
        /*008e*/ 	.short	0x00ff


	//----- nvinfo : EIATTR_MERCURY_ISA_VERSION
	.align		4
        /*0090*/ 	.byte	0x03, 0x5f
        /*0092*/ 	.short	0x0101


	//----- nvinfo : EIATTR_COOP_GROUP_MASK_REGIDS
	.align		4
        /*0094*/ 	.byte	0x04, 0x29
        /*0096*/ 	.short	(.L_43 - .L_42)


	//   ....[0]....
.L_42:
        /*0098*/ 	.word	0xffffffff


	//   ....[1]....
        /*009c*/ 	.word	0xffffffff


	//   ....[2]....
        /*00a0*/ 	.word	0xffffffff


	//   ....[3]....
        /*00a4*/ 	.word	0xffffffff


	//   ....[4]....
        /*00a8*/ 	.word	0xffffffff


	//   ....[5]....
        /*00ac*/ 	.word	0xffffffff


	//----- nvinfo : EIATTR_COOP_GROUP_INSTR_OFFSETS
	.align		4
.L_43:
        /*00b0*/ 	.byte	0x04, 0x28
        /*00b2*/ 	.short	(.L_45 - .L_44)


	//   ....[0]....
.L_44:
        /*00b4*/ 	.word	0x00000200


	//   ....[1]....
        /*00b8*/ 	.word	0x00000230


	//   ....[2]....
        /*00bc*/ 	.word	0x00000250


	//   ....[3]....
        /*00c0*/ 	.word	0x00000270


	//   ....[4]....
        /*00c4*/ 	.word	0x00000280


	//   ....[5]....
        /*00c8*/ 	.word	0x00000330


	//----- nvinfo : EIATTR_VRC_CTA_INIT_COUNT
	.align		4
.L_45:
        /*00cc*/ 	.byte	0x02, 0x4a
	.zero		1
	.zero		1


	//----- nvinfo : EIATTR_EXIT_INSTR_OFFSETS
	.align		4
        /*00d0*/ 	.byte	0x04, 0x1c
        /*00d2*/ 	.short	(.L_47 - .L_46)


	//   ....[0]....
.L_46:
        /*00d4*/ 	.word	0x00000530


	//----- nvinfo : EIATTR_CBANK_PARAM_SIZE
	.align		4
.L_47:
        /*00d8*/ 	.byte	0x03, 0x19
        /*00da*/ 	.short	0x0034


	//----- nvinfo : EIATTR_PARAM_CBANK
	.align		4
        /*00dc*/ 	.byte	0x04, 0x0a
        /*00de*/ 	.short	(.L_49 - .L_48)
	.align		4
.L_48:
        /*00e0*/ 	.word	index@(.nv.constant0._Z13custom_kernelPKfS0_S0_S0_Pfiii)
        /*00e4*/ 	.short	0x0380
        /*00e6*/ 	.short	0x0034


	//----- nvinfo : EIATTR_SW_WAR
	.align		4
.L_49:
        /*00e8*/ 	.byte	0x04, 0x36
        /*00ea*/ 	.short	(.L_51 - .L_50)
.L_50:
        /*00ec*/ 	.word	0x00000008
.L_51:


//--------------------- .nv.info._Z21custom_kernel_bak_bakPKfS0_S0_S0_Pfiii --------------------------
	.section	.nv.info._Z21custom_kernel_bak_bakPKfS0_S0_S0_Pfiii,"",@"SHT_CUDA_INFO"
	.sectionflags	@""
	.align	4


	//----- nvinfo : EIATTR_CUDA_API_VERSION
	.align		4
        /*0000*/ 	.byte	0x04, 0x37
        /*0002*/ 	.short	(.L_53 - .L_52)
.L_52:
        /*0004*/ 	.word	0x00000082


	//----- nvinfo : EIATTR_KPARAM_INFO
	.align		4
.L_53:
        /*0008*/ 	.byte	0x04, 0x17
        /*000a*/ 	.short	(.L_55 - .L_54)
.L_54:
        /*000c*/ 	.word	0x00000000
        /*0010*/ 	.short	0x0007
        /*0012*/ 	.short	0x0030
        /*0014*/ 	.byte	0x00, 0xf0, 0x11, 0x00


	//----- nvinfo : EIATTR_KPARAM_INFO
	.align		4
.L_55:
        /*0018*/ 	.byte	0x04, 0x17
        /*001a*/ 	.short	(.L_57 - .L_56)
.L_56:
        /*001c*/ 	.word	0x00000000
        /*0020*/ 	.short	0x0006
        /*0022*/ 	.short	0x002c
        /*0024*/ 	.byte	0x00, 0xf0, 0x11, 0x00


	//----- nvinfo : EIATTR_KPARAM_INFO
	.align		4
.L_57:
        /*0028*/ 	.byte	0x04, 0x17
        /*002a*/ 	.short	(.L_59 - .L_58)
.L_58:
        /*002c*/ 	.word	0x00000000
        /*0030*/ 	.short	0x0005
        /*0032*/ 	.short	0x0028
        /*0034*/ 	.byte	0x00, 0xf0, 0x11, 0x00


	//----- nvinfo : EIATTR_KPARAM_INFO
	.align		4
.L_59:
        /*0038*/ 	.byte	0x04, 0x17
        /*003a*/ 	.short	(.L_61 - .L_60)
.L_60:
        /*003c*/ 	.word	0x00000000
        /*0040*/ 	.short	0x0004
        /*0042*/ 	.short	0x0020
        /*0044*/ 	.byte	0x00, 0xf5, 0x21, 0x00


	//----- nvinfo : EIATTR_KPARAM_INFO
	.align		4
.L_61:
        /*0048*/ 	.byte	0x04, 0x17
        /*004a*/ 	.short	(.L_63 - .L_62)
.L_62:
        /*004c*/ 	.word	0x00000000
        /*0050*/ 	.short	0x0003
        /*0052*/ 	.short	0x0018
        /*0054*/ 	.byte	0x00, 0xf5, 0x21, 0x00


	//----- nvinfo : EIATTR_KPARAM_INFO
	.align		4
.L_63:
        /*0058*/ 	.byte	0x04, 0x17
        /*005a*/ 	.short	(.L_65 - .L_64)
.L_64:
        /*005c*/ 	.word	0x00000000
        /*0060*/ 	.short	0x0002
        /*0062*/ 	.short	0x0010
        /*0064*/ 	.byte	0x00, 0xf5, 0x21, 0x00


	//----- nvinfo : EIATTR_KPARAM_INFO
	.align		4
.L_65:
        /*0068*/ 	.byte	0x04, 0x17
        /*006a*/ 	.short	(.L_67 - .L_66)
.L_66:
        /*006c*/ 	.word	0x00000000
        /*0070*/ 	.short	0x0001
        /*0072*/ 	.short	0x0008
        /*0074*/ 	.byte	0x00, 0xf5, 0x21, 0x00


	//----- nvinfo : EIATTR_KPARAM_INFO
	.align		4
.L_67:
        /*0078*/ 	.byte	0x04, 0x17
        /*007a*/ 	.short	(.L_69 - .L_68)
.L_68:
        /*007c*/ 	.word	0x00000000
        /*0080*/ 	.short	0x0000
        /*0082*/ 	.short	0x0000
        /*0084*/ 	.byte	0x00, 0xf5, 0x21, 0x00


	//----- nvinfo : EIATTR_SPARSE_MMA_MASK
	.align		4
.L_69:
        /*0088*/ 	.byte	0x03, 0x50
        /*008a*/ 	.short	0x0000


	//----- nvinfo : EIATTR_MAXREG_COUNT
	.align		4
        /*008c*/ 	.byte	0x03, 0x1b
        /*008e*/ 	.short	0x00ff


	//----- nvinfo : EIATTR_NUM_BARRIERS
	.align		4
        /*0090*/ 	.byte	0x02, 0x4c
        /*0092*/ 	.byte	0x01
	.zero		1


	//----- nvinfo : EIATTR_MERCURY_ISA_VERSION
	.align		4
        /*0094*/ 	.byte	0x03, 0x5f
        /*0096*/ 	.short	0x0101


	//----- nvinfo : EIATTR_VRC_CTA_INIT_COUNT
	.align		4
        /*0098*/ 	.byte	0x02, 0x4a
	.zero		1
	.zero		1


	//----- nvinfo : EIATTR_EXIT_INSTR_OFFSETS
	.align		4
        /*009c*/ 	.byte	0x04, 0x1c
        /*009e*/ 	.short	(.L_71 - .L_70)


	//   ....[0]....
.L_70:
        /*00a0*/ 	.word	0x000000a0


	//   ....[1]....
        /*00a4*/ 	.word	0x00001ff0


	//----- nvinfo : EIATTR_CBANK_PARAM_SIZE
	.align		4
.L_71:
        /*00a8*/ 	.byte	0x03, 0x19
        /*00aa*/ 	.short	0x0034


	//----- nvinfo : EIATTR_PARAM_CBANK
	.align		4
        /*00ac*/ 	.byte	0x04, 0x0a
        /*00ae*/ 	.short	(.L_73 - .L_72)
	.align		4
.L_72:
        /*00b0*/ 	.word	index@(.nv.constant0._Z21custom_kernel_bak_bakPKfS0_S0_S0_Pfiii)
        /*00b4*/ 	.short	0x0380
        /*00b6*/ 	.short	0x0034


	//----- nvinfo : EIATTR_SW_WAR
	.align		4
.L_73:
        /*00b8*/ 	.byte	0x04, 0x36
        /*00ba*/ 	.short	(.L_75 - .L_74)
.L_74:
        /*00bc*/ 	.word	0x00000008
.L_75:


//--------------------- .nv.info._Z17custom_kernel_bakPKfS0_S0_S0_Pfiii --------------------------
	.section	.nv.info._Z17custom_kernel_bakPKfS0_S0_S0_Pfiii,"",@"SHT_CUDA_INFO"
	.sectionflags	@""
	.align	4


	//----- nvinfo : EIATTR_CUDA_API_VERSION
	.align		4
        /*0000*/ 	.byte	0x04, 0x37
        /*0002*/ 	.short	(.L_77 - .L_76)
.L_76:
        /*0004*/ 	.word	0x00000082


	//----- nvinfo : EIATTR_KPARAM_INFO
	.align		4
.L_77:
        /*0008*/ 	.byte	0x04, 0x17
        /*000a*/ 	.short	(.L_79 - .L_78)
.L_78:
        /*000c*/ 	.word	0x00000000
        /*0010*/ 	.short	0x0007
        /*0012*/ 	.short	0x0030
        /*0014*/ 	.byte	0x00, 0xf0, 0x11, 0x00


	//----- nvinfo : EIATTR_KPARAM_INFO
	.align		4
.L_79:
        /*0018*/ 	.byte	0x04, 0x17
        /*001a*/ 	.short	(.L_81 - .L_80)
.L_80:
        /*001c*/ 	.word	0x00000000
        /*0020*/ 	.short	0x0006
        /*0022*/ 	.short	0x002c
        /*0024*/ 	.byte	0x00, 0xf0, 0x11, 0x00


	//----- nvinfo : EIATTR_KPARAM_INFO
	.align		4
.L_81:
        /*0028*/ 	.byte	0x04, 0x17
        /*002a*/ 	.short	(.L_83 - .L_82)
.L_82:
        /*002c*/ 	.word	0x00000000
        /*0030*/ 	.short	0x0005
        /*0032*/ 	.short	0x0028
        /*0034*/ 	.byte	0x00, 0xf0, 0x11, 0x00


	//----- nvinfo : EIATTR_KPARAM_INFO
	.align		4
.L_83:
        /*0038*/ 	.byte	0x04, 0x17
        /*003a*/ 	.short	(.L_85 - .L_84)
.L_84:
        /*003c*/ 	.word	0x00000000
        /*0040*/ 	.short	0x0004
        /*0042*/ 	.short	0x0020
        /*0044*/ 	.byte	0x00, 0xf5, 0x21, 0x00


	//----- nvinfo : EIATTR_KPARAM_INFO
	.align		4
.L_85:
        /*0048*/ 	.byte	0x04, 0x17
        /*004a*/ 	.short	(.L_87 - .L_86)
.L_86:
        /*004c*/ 	.word	0x00000000
        /*0050*/ 	.short	0x0003
        /*0052*/ 	.short	0x0018
        /*0054*/ 	.byte	0x00, 0xf5, 0x21, 0x00


	//----- nvinfo : EIATTR_KPARAM_INFO
	.align		4
.L_87:
        /*0058*/ 	.byte	0x04, 0x17
        /*005a*/ 	.short	(.L_89 - .L_88)
.L_88:
        /*005c*/ 	.word	0x00000000
        /*0060*/ 	.short	0x0002
        /*0062*/ 	.short	0x0010
        /*0064*/ 	.byte	0x00, 0xf5, 0x21, 0x00


	//----- nvinfo : EIATTR_KPARAM_INFO
	.align		4
.L_89:
        /*0068*/ 	.byte	0x04, 0x17
        /*006a*/ 	.short	(.L_91 - .L_90)
.L_90:
        /*006c*/ 	.word	0x00000000
        /*0070*/ 	.short	0x0001
        /*0072*/ 	.short	0x0008
        /*0074*/ 	.byte	0x00, 0xf5, 0x21, 0x00


	//----- nvinfo : EIATTR_KPARAM_INFO
	.align		4
.L_91:
        /*0078*/ 	.byte	0x04, 0x17
        /*007a*/ 	.short	(.L_93 - .L_92)
.L_92:
        /*007c*/ 	.word	0x00000000
        /*0080*/ 	.short	0x0000
        /*0082*/ 	.short	0x0000
        /*0084*/ 	.byte	0x00, 0xf5, 0x21, 0x00


	//----- nvinfo : EIATTR_SPARSE_MMA_MASK
	.align		4
.L_93:
        /*0088*/ 	.byte	0x03, 0x50
        /*008a*/ 	.short	0x0000


	//----- nvinfo : EIATTR_MAXREG_COUNT
	.align		4
        /*008c*/ 	.byte	0x03, 0x1b
        /*008e*/ 	.short	0x00ff


	//----- nvinfo : EIATTR_NUM_BARRIERS
	.align		4
        /*0090*/ 	.byte	0x02, 0x4c
        /*0092*/ 	.byte	0x01
	.zero		1


	//----- nvinfo : EIATTR_MERCURY_ISA_VERSION
	.align		4
        /*0094*/ 	.byte	0x03, 0x5f
        /*0096*/ 	.short	0x0101


	//----- nvinfo : EIATTR_VRC_CTA_INIT_COUNT
	.align		4
        /*0098*/ 	.byte	0x02, 0x4a
	.zero		1
	.zero		1


	//----- nvinfo : EIATTR_EXIT_INSTR_OFFSETS
	.align		4
        /*009c*/ 	.byte	0x04, 0x1c
        /*009e*/ 	.short	(.L_95 - .L_94)


	//   ....[0]....
.L_94:
        /*00a0*/ 	.word	0x000000d0


	//   ....[1]....
        /*00a4*/ 	.word	0x000007c0


	//----- nvinfo : EIATTR_CBANK_PARAM_SIZE
	.align		4
.L_95:
        /*00a8*/ 	.byte	0x03, 0x19
        /*00aa*/ 	.short	0x0034


	//----- nvinfo : EIATTR_PARAM_CBANK
	.align		4
        /*00ac*/ 	.byte	0x04, 0x0a
        /*00ae*/ 	.short	(.L_97 - .L_96)
	.align		4
.L_96:
        /*00b0*/ 	.word	index@(.nv.constant0._Z17custom_kernel_bakPKfS0_S0_S0_Pfiii)
        /*00b4*/ 	.short	0x0380
        /*00b6*/ 	.short	0x0034


	//----- nvinfo : EIATTR_SW_WAR
	.align		4
.L_97:
        /*00b8*/ 	.byte	0x04, 0x36
        /*00ba*/ 	.short	(.L_99 - .L_98)
.L_98:
        /*00bc*/ 	.word	0x00000008
.L_99:


//--------------------- .nv.info._Z11mat_mul_refPKfS0_S0_S0_Pfiii --------------------------
	.section	.nv.info._Z11mat_mul_refPKfS0_S0_S0_Pfiii,"",@"SHT_CUDA_INFO"
	.sectionflags	@""
	.align	4


	//----- nvinfo : EIATTR_CUDA_API_VERSION
	.align		4
        /*0000*/ 	.byte	0x04, 0x37
        /*0002*/ 	.short	(.L_101 - .L_100)
.L_100:
        /*0004*/ 	.word	0x00000082


	//----- nvinfo : EIATTR_KPARAM_INFO
	.align		4
.L_101:
        /*0008*/ 	.byte	0x04, 0x17
        /*000a*/ 	.short	(.L_103 - .L_102)
.L_102:
        /*000c*/ 	.word	0x00000000
        /*0010*/ 	.short	0x0007
        /*0012*/ 	.short	0x0030
        /*0014*/ 	.byte	0x00, 0xf0, 0x11, 0x00


	//----- nvinfo : EIATTR_KPARAM_INFO
	.align		4
.L_103:
        /*0018*/ 	.byte	0x04, 0x17
        /*001a*/ 	.short	(.L_105 - .L_104)
.L_104:
        /*001c*/ 	.word	0x00000000
        /*0020*/ 	.short	0x0006
        /*0022*/ 	.short	0x002c
        /*0024*/ 	.byte	0x00, 0xf0, 0x11, 0x00


	//----- nvinfo : EIATTR_KPARAM_INFO
	.align		4
.L_105:
        /*0028*/ 	.byte	0x04, 0x17
        /*002a*/ 	.short	(.L_107 - .L_106)
.L_106:
        /*002c*/ 	.word	0x00000000
        /*0030*/ 	.short	0x0005
        /*0032*/ 	.short	0x0028
        /*0034*/ 	.byte	0x00, 0xf0, 0x11, 0x00


	//----- nvinfo : EIATTR_KPARAM_INFO
	.align		4
.L_107:
        /*0038*/ 	.byte	0x04, 0x17
        /*003a*/ 	.short	(.L_109 - .L_108)
.L_108:
        /*003c*/ 	.word	0x00000000
        /*0040*/ 	.short	0x0004
        /*0042*/ 	.short	0x0020
        /*0044*/ 	.byte	0x00, 0xf5, 0x21, 0x00


	//----- nvinfo : EIATTR_KPARAM_INFO
	.align		4
.L_109:
        /*0048*/ 	.byte	0x04, 0x17
        /*004a*/ 	.short	(.L_111 - .L_110)
.L_110:
        /*004c*/ 	.word	0x00000000
        /*0050*/ 	.short	0x0003
        /*0052*/ 	.short	0x0018
        /*0054*/ 	.byte	0x00, 0xf5, 0x21, 0x00


	//----- nvinfo : EIATTR_KPARAM_INFO
	.align		4
.L_111:
        /*0058*/ 	.byte	0x04, 0x17
        /*005a*/ 	.short	(.L_113 - .L_112)
.L_112:
        /*005c*/ 	.word	0x00000000
        /*0060*/ 	.short	0x0002
        /*0062*/ 	.short	0x0010
        /*0064*/ 	.byte	0x00, 0xf5, 0x21, 0x00


	//----- nvinfo : EIATTR_KPARAM_INFO
	.align		4
.L_113:
        /*0068*/ 	.byte	0x04, 0x17
        /*006a*/ 	.short	(.L_115 - .L_114)
.L_114:
        /*006c*/ 	.word	0x00000000
        /*0070*/ 	.short	0x0001
        /*0072*/ 	.short	0x0008
        /*0074*/ 	.byte	0x00, 0xf5, 0x21, 0x00


	//----- nvinfo : EIATTR_KPARAM_INFO
	.align		4
.L_115:
        /*0078*/ 	.byte	0x04, 0x17
        /*007a*/ 	.short	(.L_117 - .L_116)
.L_116:
        /*007c*/ 	.word	0x00000000
        /*0080*/ 	.short	0x0000
        /*0082*/ 	.short	0x0000
        /*0084*/ 	.byte	0x00, 0xf5, 0x21, 0x00


	//----- nvinfo : EIATTR_SPARSE_MMA_MASK
	.align		4
.L_117:
        /*0088*/ 	.byte	0x03, 0x50
        /*008a*/ 	.short	0x0000


	//----- nvinfo : EIATTR_MAXREG_COUNT
	.align		4
        /*008c*/ 	.byte	0x03, 0x1b
        /*008e*/ 	.short	0x00ff


	//----- nvinfo : EIATTR_MERCURY_ISA_VERSION
	.align		4
        /*0090*/ 	.byte	0x03, 0x5f
        /*0092*/ 	.short	0x0101


	//----- nvinfo : EIATTR_VRC_CTA_INIT_COUNT
	.align		4
        /*0094*/ 	.byte	0x02, 0x4a
	.zero		1
	.zero		1


	//----- nvinfo : EIATTR_EXIT_INSTR_OFFSETS
	.align		4
        /*0098*/ 	.byte	0x04, 0x1c
        /*009a*/ 	.short	(.L_119 - .L_118)


	//   ....[0]....
.L_118:
        /*009c*/ 	.word	0x000000d0


	//   ....[1]....
        /*00a0*/ 	.word	0x00001230


	//----- nvinfo : EIATTR_CBANK_PARAM_SIZE
	.align		4
.L_119:
        /*00a4*/ 	.byte	0x03, 0x19
        /*00a6*/ 	.short	0x0034


	//----- nvinfo : EIATTR_PARAM_CBANK
	.align		4
        /*00a8*/ 	.byte	0x04, 0x0a
        /*00aa*/ 	.short	(.L_121 - .L_120)
	.align		4
.L_120:
        /*00ac*/ 	.word	index@(.nv.constant0._Z11mat_mul_refPKfS0_S0_S0_Pfiii)
        /*00b0*/ 	.short	0x0380
        /*00b2*/ 	.short	0x0034


	//----- nvinfo : EIATTR_SW_WAR
	.align		4
.L_121:
        /*00b4*/ 	.byte	0x04, 0x36
        /*00b6*/ 	.short	(.L_123 - .L_122)
.L_122:
        /*00b8*/ 	.word	0x00000008
.L_123:


//--------------------- .nv.callgraph             --------------------------
	.section	.nv.callgraph,"",@"SHT_CUDA_CALLGRAPH"
	.align	4
	.sectionentsize	8
	.align		4
        /*0000*/ 	.word	0x00000000
	.align		4
        /*0004*/ 	.word	0xffffffff
	.align		4
        /*0008*/ 	.word	0x00000000
	.align		4
        /*000c*/ 	.word	0xfffffffe
	.align		4
        /*0010*/ 	.word	0x00000000
	.align		4
        /*0014*/ 	.word	0xfffffffd
	.align		4
        /*0018*/ 	.word	0x00000000
	.align		4
        /*001c*/ 	.word	0xfffffffc


//--------------------- .text._Z13custom_kernelPKfS0_S0_S0_Pfiii --------------------------
	.section	.text._Z13custom_kernelPKfS0_S0_S0_Pfiii,"ax",@progbits
	.align	128
        .global         _Z13custom_kernelPKfS0_S0_S0_Pfiii
        .type           _Z13custom_kernelPKfS0_S0_S0_Pfiii,@function
        .size           _Z13custom_kernelPKfS0_S0_S0_Pfiii,(.L_x_17 - _Z13custom_kernelPKfS0_S0_S0_Pfiii)
        .other          _Z13custom_kernelPKfS0_S0_S0_Pfiii,@"STO_CUDA_ENTRY STV_DEFAULT"
_Z13custom_kernelPKfS0_S0_S0_Pfiii:
.text._Z13custom_kernelPKfS0_S0_S0_Pfiii:
[----:B------:R-:W-:Y:S01]  /*0000*/  LDC R1, c[0x0][0x37c] ;  /* 0x0000df00ff017b82 */ /* 0x000fe20000000800 */
[----:B------:R-:W0:Y:S01]  /*0010*/  S2R R2, SR_TID.Y ;  /* 0x0000000000027919 */ /* 0x000e220000002200 */
[----:B------:R-:W1:Y:S01]  /*0020*/  LDCU UR5, c[0x0][0x3b0] ;  /* 0x00007600ff0577ac */ /* 0x000e620008000800 */
[----:B------:R-:W-:Y:S01]  /*0030*/  HFMA2 R0, -RZ, RZ, 0, 0 ;  /* 0x00000000ff007431 */ /* 0x000fe200000001ff */
[----:B------:R-:W0:Y:S01]  /*0040*/  S2R R5, SR_CTAID.Y ;  /* 0x0000000000057919 */ /* 0x000e220000002600 */
[----:B------:R-:W2:Y:S01]  /*0050*/  LDCU.64 UR6, c[0x0][0x358] ;  /* 0x00006b00ff0677ac */ /* 0x000ea20008000a00 */
[----:B------:R-:W3:Y:S01]  /*0060*/  S2R R4, SR_TID.X ;  /* 0x0000000000047919 */ /* 0x000ee20000002100 */
[----:B------:R-:W3:Y:S01]  /*0070*/  S2R R3, SR_CTAID.X ;  /* 0x0000000000037919 */ /* 0x000ee20000002500 */
[----:B-1----:R-:W-:Y:S01]  /*0080*/  UISETP.GE.AND UP0, UPT, UR5, 0x10, UPT ;  /* 0x000000100500788c */ /* 0x002fe2000bf06270 */
[----:B0-----:R-:W-:Y:S02]  /*0090*/  LEA R2, R5, R2, 0x4 ;  /* 0x0000000205027211 */ /* 0x001fe400078e20ff */
[----:B---3--:R-:W-:-:S06]  /*00a0*/  LEA R3, R3, R4, 0x4 ;  /* 0x0000000403037211 */ /* 0x008fcc00078e20ff */
[----:B--2---:R-:W-:Y:S05]  /*00b0*/  BRA.U !UP0, `(.L_x_0) ;  /* 0x0000000508087547 */ /* 0x004fea000b800000 */
[----:B------:R-:W-:Y:S01]  /*00c0*/  USHF.R.S32.HI UR4, URZ, 0x1f, UR5 ;  /* 0x0000001fff047899 */ /* 0x000fe20008011405 */
[----:B------:R-:W-:Y:S02]  /*00d0*/  LOP3.LUT R5, R4, 0x3, RZ, 0xc0, !PT ;  /* 0x0000000304057812 */ /* 0x000fe400078ec0ff */
[----:B------:R-:W-:Y:S02]  /*00e0*/  CS2R R6, SRZ ;  /* 0x0000000000067805 */ /* 0x000fe4000001ff00 */
[----:B------:R-:W-:Y:S01]  /*00f0*/  MOV R0, RZ ;  /* 0x000000ff00007202 */ /* 0x000fe20000000f00 */
[----:B------:R-:W-:Y:S01]  /*0100*/  ULEA.HI UR4, UR4, UR5, URZ, 0x4 ;  /* 0x0000000504047291 */ /* 0x000fe2000f8f20ff */
[----:B------:R-:W-:-:S03]  /*0110*/  MOV R8, RZ ;  /* 0x000000ff00087202 */ /* 0x000fc60000000f00 */
[----:B------:R-:W-:-:S12]  /*0120*/  USHF.R.S32.HI UR4, URZ, 0x4, UR4 ;  /* 0x00000004ff047899 */ /* 0x000fd80008011404 */
.L_x_2:
[----:B------:R-:W-:Y:S01]  /*0130*/  LOP3.LUT P0, RZ, R4, 0x10, RZ, 0xc0, !PT ;  /* 0x0000001004ff7812 */ /* 0x000fe2000780c0ff */
[----:B------:R-:W0:Y:S01]  /*0140*/  LDCU UR5, c[0x0][0x3b0] ;  /* 0x00007600ff0577ac */ /* 0x000e220008000800 */
[----:B------:R-:W-:-:S11]  /*0150*/  LEA R9, R6, R5, 0x2 ;  /* 0x0000000506097211 */ /* 0x000fd600078e10ff */
[----:B------:R-:W1:Y:S01]  /*0160*/  @!P0 LDC.64 R10, c[0x0][0x380] ;  /* 0x0000e000ff0a8b82 */ /* 0x000e620000000a00 */
[----:B0-----:R-:W-:-:S07]  /*0170*/  @!P0 IMAD R15, R9, UR5, R3 ;  /* 0x00000005090f8c24 */ /* 0x001fce000f8e0203 */
[----:B------:R-:W0:Y:S01]  /*0180*/  @P0 LDC.64 R12, c[0x0][0x388] ;  /* 0x0000e200ff0c0b82 */ /* 0x000e220000000a00 */
[----:B------:R-:W-:Y:S02]  /*0190*/  @P0 IMAD R9, R9, UR5, R2 ;  /* 0x0000000509090c24 */ /* 0x000fe4000f8e0202 */
[----:B-1----:R-:W-:-:S05]  /*01a0*/  @!P0 IMAD.WIDE.U32 R10, R15, 0x4, R10 ;  /* 0x000000040f0a8825 */ /* 0x002fca00078e000a */
[----:B------:R1:W5:Y:S01]  /*01b0*/  @!P0 LDG.E R8, desc[UR6][R10.64] ;  /* 0x000000060a088981 */ /* 0x000362000c1e1900 */
[----:B0-----:R-:W-:-:S05]  /*01c0*/  @P0 IMAD.WIDE.U32 R12, R9, 0x4, R12 ;  /* 0x00000004090c0825 */ /* 0x001fca00078e000c */
[----:B------:R1:W5:Y:S01]  /*01d0*/  @P0 LDG.E R7, desc[UR6][R12.64] ;  /* 0x000000060c070981 */ /* 0x000362000c1e1900 */
[----:B------:R-:W-:-:S07]  /*01e0*/  MOV R9, 0x1 ;  /* 0x0000000100097802 */ /* 0x000fce0000000f00 */
.L_x_1:
[C---:B-1----:R-:W-:Y:S01]  /*01f0*/  IADD3 R10, PT, PT, R9.reuse, -0x1, RZ ;  /* 0xffffffff090a7810 */ /* 0x042fe20007ffe0ff */
[----:B-----5:R-:W-:Y:S01]  /*0200*/  SHFL.IDX PT, R11, R7, RZ, 0x1f ;  /* 0x00001fff070b7589 */ /* 0x020fe200000e0000 */
[C---:B------:R-:W-:Y:S02]  /*0210*/  LOP3.LUT R19, R9.reuse, 0x3, RZ, 0xc0, !PT ;  /* 0x0000000309137812 */ /* 0x040fe400078ec0ff */
[----:B------:R-:W-:Y:S01]  /*0220*/  LOP3.LUT R15, R10, 0x2, RZ, 0xc0, !PT ;  /* 0x000000020a0f7812 */ /* 0x000fe200078ec0ff */
[----:B------:R-:W-:Y:S01]  /*0230*/  SHFL.IDX PT, R13, R7, 0x1, 0x1f ;  /* 0x00201f00070d7f89 */ /* 0x000fe200000e0000 */
[----:B------:R-:W-:-:S03]  /*0240*/  IADD3 R9, PT, PT, R9, 0x2, RZ ;  /* 0x0000000209097810 */ /* 0x000fc60007ffe0ff */
[----:B------:R-:W-:Y:S01]  /*0250*/  SHFL.IDX PT, R12, R7, 0x2, 0x1f ;  /* 0x00401f00070c7f89 */ /* 0x000fe200000e0000 */
[----:B------:R-:W-:-:S03]  /*0260*/  ISETP.NE.AND P0, PT, R9, 0x11, PT ;  /* 0x000000110900780c */ /* 0x000fc60003f05270 */
[----:B------:R-:W0:Y:S04]  /*0270*/  SHFL.IDX PT, R15, R8, R15, 0x1f ;  /* 0x00001f0f080f7589 */ /* 0x000e2800000e0000 */
[----:B------:R-:W1:Y:S01]  /*0280*/  SHFL.IDX PT, R10, R7, 0x3, 0x1f ;  /* 0x00601f00070a7f89 */ /* 0x000e6200000e0000 */
[----:B0-----:R-:W-:-:S04]  /*0290*/  FFMA R0, R15, R11, R0 ;  /* 0x0000000b0f007223 */ /* 0x001fc80000000000 */
[----:B------:R-:W-:-:S04]  /*02a0*/  FFMA R17, R15, R13, R0 ;  /* 0x0000000d0f117223 */ /* 0x000fc80000000000 */
[----:B------:R-:W-:-:S04]  /*02b0*/  FFMA R17, R15, R12, R17 ;  /* 0x0000000c0f117223 */ /* 0x000fc80000000011 */
[----:B-1----:R-:W-:-:S04]  /*02c0*/  FFMA R0, R15, R10, R17 ;  /* 0x0000000a0f007223 */ /* 0x002fc80000000011 */
[----:B------:R-:W-:-:S04]  /*02d0*/  FFMA R0, R15, R11, R0 ;  /* 0x0000000b0f007223 */ /* 0x000fc80000000000 */
[----:B------:R-:W-:-:S04]  /*02e0*/  FFMA R17, R15, R13, R0 ;  /* 0x0000000d0f117223 */ /* 0x000fc80000000000 */
[----:B------:R-:W-:-:S04]  /*02f0*/  FFMA R17, R15, R12, R17 ;  /* 0x0000000c0f117223 */ /* 0x000fc80000000011 */
[----:B------:R-:W-:-:S04]  /*0300*/  FFMA R0, R15, R10, R17 ;  /* 0x0000000a0f007223 */ /* 0x000fc80000000011 */
[----:B------:R-:W-:-:S04]  /*0310*/  FFMA R0, R15, R11, R0 ;  /* 0x0000000b0f007223 */ /* 0x000fc80000000000 */
[C---:B------:R-:W-:Y:S02]  /*0320*/  FFMA R17, R15.reuse, R13, R0 ;  /* 0x0000000d0f117223 */ /* 0x040fe40000000000 */
[----:B------:R-:W0:Y:S02]  /*0330*/  SHFL.IDX PT, R0, R8, R19, 0x1f ;  /* 0x00001f1308007589 */ /* 0x000e2400000e0000 */
[----:B------:R-:W-:-:S04]  /*0340*/  FFMA R17, R15, R12, R17 ;  /* 0x0000000c0f117223 */ /* 0x000fc80000000011 */
[----:B------:R-:W-:-:S04]  /*0350*/  FFMA R14, R15, R10, R17 ;  /* 0x0000000a0f0e7223 */ /* 0x000fc80000000011 */
[----:B------:R-:W-:-:S04]  /*0360*/  FFMA R14, R15, R11, R14 ;  /* 0x0000000b0f0e7223 */ /* 0x000fc8000000000e */
[----:B------:R-:W-:-:S04]  /*0370*/  FFMA R17, R15, R13, R14 ;  /* 0x0000000d0f117223 */ /* 0x000fc8000000000e */
[----:B------:R-:W-:-:S04]  /*0380*/  FFMA R17, R15, R12, R17 ;  /* 0x0000000c0f117223 */ /* 0x000fc80000000011 */
[----:B------:R-:W-:-:S04]  /*0390*/  FFMA R14, R15, R10, R17 ;  /* 0x0000000a0f0e7223 */ /* 0x000fc80000000011 */
[----:B0-----:R-:W-:-:S04]  /*03a0*/  FFMA R14, R11, R0, R14 ;  /* 0x000000000b0e7223 */ /* 0x001fc8000000000e */
[----:B------:R-:W-:-:S04]  /*03b0*/  FFMA R15, R13, R0, R14 ;  /* 0x000000000d0f7223 */ /* 0x000fc8000000000e */
        /* <DEDUP_REMOVED lines=13> */
[----:B------:R-:W-:Y:S01]  /*0490*/  FFMA R0, R10, R0, R13 ;  /* 0x000000000a007223 */ /* 0x000fe2000000000d */
[----:B------:R-:W-:Y:S06]  /*04a0*/  @P0 BRA `(.L_x_1) ;  /* 0xfffffffc00500947 */ /* 0x000fec000383ffff */
[----:B------:R-:W-:-:S04]  /*04b0*/  IADD3 R6, PT, PT, R6, 0x1, RZ ;  /* 0x0000000106067810 */ /* 0x000fc80007ffe0ff */
[----:B------:R-:W-:-:S13]  /*04c0*/  ISETP.NE.AND P0, PT, R6, UR4, PT ;  /* 0x0000000406007c0c */ /* 0x000fda000bf05270 */
[----:B------:R-:W-:Y:S05]  /*04d0*/  @P0 BRA `(.L_x_2) ;  /* 0xfffffffc00140947 */ /* 0x000fea000383ffff */
.L_x_0:
[----:B------:R-:W0:Y:S01]  /*04e0*/  LDC.64 R4, c[0x0][0x3a0] ;  /* 0x0000e800ff047b82 */ /* 0x000e220000000a00 */
[----:B------:R-:W1:Y:S02]  /*04f0*/  LDCU UR4, c[0x0][0x3ac] ;  /* 0x00007580ff0477ac */ /* 0x000e640008000800 */
[----:B-1----:R-:W-:-:S04]  /*0500*/  IMAD R3, R3, UR4, R2 ;  /* 0x0000000403037c24 */ /* 0x002fc8000f8e0202 */
[----:B0-----:R-:W-:-:S05]  /*0510*/  IMAD.WIDE R2, R3, 0x4, R4 ;  /* 0x0000000403027825 */ /* 0x001fca00078e0204 */
[----:B------:R-:W-:Y:S01]  /*0520*/  STG.E desc[UR6][R2.64], R0 ;  /* 0x0000000002007986 */ /* 0x000fe2000c101906 */
[----:B------:R-:W-:Y:S05]  /*0530*/  EXIT ;  /* 0x000000000000794d */ /* 0x000fea0003800000 */
.L_x_3:
[----:B------:R-:W-:-:S00]  /*0540*/  BRA `(.L_x_3) ;  /* 0xfffffffc00fc7947 */ /* 0x000fc0000383ffff */
[----:B------:R-:W-:-:S00]  /*0550*/  NOP ;  /* 0x0000000000007918 */ /* 0x000fc00000000000 */
        /* <DEDUP_REMOVED lines=10> */
.L_x_17:


//--------------------- .text._Z21custom_kernel_bak_bakPKfS0_S0_S0_Pfiii --------------------------
	.section	.text._Z21custom_kernel_bak_bakPKfS0_S0_S0_Pfiii,"ax",@progbits
	.align	128
        .global         _Z21custom_kernel_bak_bakPKfS0_S0_S0_Pfiii
        .type           _Z21custom_kernel_bak_bakPKfS0_S0_S0_Pfiii,@function
        .size           _Z21custom_kernel_bak_bakPKfS0_S0_S0_Pfiii,(.L_x_18 - _Z21custom_kernel_bak_bakPKfS0_S0_S0_Pfiii)
        .other          _Z21custom_kernel_bak_bakPKfS0_S0_S0_Pfiii,@"STO_CUDA_ENTRY STV_DEFAULT"
_Z21custom_kernel_bak_bakPKfS0_S0_S0_Pfiii:
.text._Z21custom_kernel_bak_bakPKfS0_S0_S0_Pfiii:
[----:B------:R-:W-:Y:S01]  /*0000*/  LDC R1, c[0x0][0x37c] ;  /* 0x0000df00ff017b82 */ /* 0x000fe20000000800 */
[----:B------:R-:W0:Y:S07]  /*0010*/  S2R R3, SR_TID.Y ;  /* 0x0000000000037919 */ /* 0x000e2e0000002200 */
[----:B------:R-:W1:Y:S01]  /*0020*/  LDC.64 R16, c[0x0][0x3a8] ;  /* 0x0000ea00ff107b82 */ /* 0x000e620000000a00 */
[----:B------:R-:W0:Y:S01]  /*0030*/  S2R R0, SR_CTAID.Y ;  /* 0x0000000000007919 */ /* 0x000e220000002600 */
[----:B------:R-:W2:Y:S01]  /*0040*/  S2R R5, SR_TID.X ;  /* 0x0000000000057919 */ /* 0x000ea20000002100 */
[----:B------:R-:W2:Y:S01]  /*0050*/  S2R R15, SR_CTAID.X ;  /* 0x00000000000f7919 */ /* 0x000ea20000002500 */
[----:B0-----:R-:W-:-:S04]  /*0060*/  LEA R2, R0, R3, 0x4 ;  /* 0x0000000300027211 */ /* 0x001fc800078e20ff */
[----:B-1----:R-:W-:Y:S02]  /*0070*/  ISETP.GE.AND P0, PT, R2, R17, PT ;  /* 0x000000110200720c */ /* 0x002fe40003f06270 */
[----:B--2---:R-:W-:-:S04]  /*0080*/  LEA R7, R15, R5, 0x4 ;  /* 0x000000050f077211 */ /* 0x004fc800078e20ff */
[----:B------:R-:W-:-:S13]  /*0090*/  ISETP.GE.OR P0, PT, R7, R16, P0 ;  /* 0x000000100700720c */ /* 0x000fda0000706670 */
[----:B------:R-:W-:Y:S05]  /*00a0*/  @P0 EXIT ;  /* 0x000000000000094d */ /* 0x000fea0003800000 */
[----:B------:R-:W0:Y:S01]  /*00b0*/  LDCU UR5, c[0x0][0x3b0] ;  /* 0x00007600ff0577ac */ /* 0x000e220008000800 */
[----:B------:R-:W-:Y:S01]  /*00c0*/  HFMA2 R28, -RZ, RZ, 0, 0 ;  /* 0x00000000ff1c7431 */ /* 0x000fe200000001ff */
[----:B------:R-:W1:Y:S01]  /*00d0*/  LDCU.64 UR10, c[0x0][0x358] ;  /* 0x00006b00ff0a77ac */ /* 0x000e620008000a00 */
[----:B0-----:R-:W-:Y:S02]  /*00e0*/  UISETP.GE.AND UP0, UPT, UR5, 0x10, UPT ;  /* 0x000000100500788c */ /* 0x001fe4000bf06270 */
[----:B------:R-:W-:-:S04]  /*00f0*/  USHF.R.S32.HI UR4, URZ, 0x1f, UR5 ;  /* 0x0000001fff047899 */ /* 0x000fc80008011405 */
[----:B------:R-:W-:-:S03]  /*0100*/  ULEA.HI UR4, UR4, UR5, URZ, 0x4 ;  /* 0x0000000504047291 */ /* 0x000fc6000f8f20ff */
[----:B-1----:R-:W-:Y:S09]  /*0110*/  BRA.U !UP0, `(.L_x_4) ;  /* 0x0000001d08a47547 */ /* 0x002ff2000b800000 */
[----:B------:R-:W-:Y:S01]  /*0120*/  USHF.R.S32.HI UR4, URZ, 0x4, UR4 ;  /* 0x00000004ff047899 */ /* 0x000fe20008011404 */
[----:B------:R-:W-:Y:S02]  /*0130*/  MOV R28, RZ ;  /* 0x000000ff001c7202 */ /* 0x000fe40000000f00 */
[----:B------:R-:W-:Y:S01]  /*0140*/  MOV R4, RZ ;  /* 0x000000ff00047202 */ /* 0x000fe20000000f00 */
[----:B------:R-:W-:Y:S02]  /*0150*/  UIADD3 UR5, UPT, UPT, UR4, -0x1, URZ ;  /* 0xffffffff04057890 */ /* 0x000fe4000fffe0ff */
[----:B------:R-:W-:Y:S02]  /*0160*/  ULOP3.LUT UP0, UR9, UR4, 0x3, URZ, 0xc0, !UPT ;  /* 0x0000000304097892 */ /* 0x000fe4000f80c0ff */
[----:B------:R-:W-:-:S09]  /*0170*/  UISETP.GE.U32.AND UP1, UPT, UR5, 0x3, UPT ;  /* 0x000000030500788c */ /* 0x000fd2000bf26070 */
[----:B------:R-:W-:Y:S05]  /*0180*/  BRA.U !UP1, `(.L_x_5) ;  /* 0x0000001109347547 */ /* 0x000fea000b800000 */
[----:B------:R-:W0:Y:S01]  /*0190*/  S2UR UR7, SR_CgaCtaId ;  /* 0x00000000000779c3 */ /* 0x000e220000008800 */
[C---:B------:R-:W-:Y:S01]  /*01a0*/  IADD3 R4, PT, PT, R3.reuse, 0x10, RZ ;  /* 0x0000001003047810 */ /* 0x040fe20007ffe0ff */
[----:B------:R-:W-:Y:S01]  /*01b0*/  UMOV UR5, 0x400 ;  /* 0x0000040000057882 */ /* 0x000fe20000000000 */
[C---:B------:R-:W-:Y:S01]  /*01c0*/  IADD3 R6, PT, PT, R3.reuse, 0x20, RZ ;  /* 0x0000002003067810 */ /* 0x040fe20007ffe0ff */
[----:B------:R-:W-:Y:S01]  /*01d0*/  UIADD3 UR6, UPT, UPT, UR5, 0x400, URZ ;  /* 0x0000040005067890 */ /* 0x000fe2000fffe0ff */
[C---:B------:R-:W-:Y:S01]  /*01e0*/  IADD3 R8, PT, PT, R3.reuse, 0x30, RZ ;  /* 0x0000003003087810 */ /* 0x040fe20007ffe0ff */
[-CC-:B------:R-:W-:Y:S01]  /*01f0*/  IMAD R27, R3, R16.reuse, R5.reuse ;  /* 0x00000010031b7224 */ /* 0x180fe200078e0205 */
[----:B------:R-:W-:Y:S01]  /*0200*/  ULOP3.LUT UR8, UR4, 0x7fffffc, URZ, 0xc0, !UPT ;  /* 0x07fffffc04087892 */ /* 0x000fe2000f8ec0ff */
[-CC-:B------:R-:W-:Y:S01]  /*0210*/  IMAD R4, R4, R16.reuse, R5.reuse ;  /* 0x0000001004047224 */ /* 0x180fe200078e0205 */
[----:B------:R-:W-:Y:S01]  /*0220*/  IADD3 R11, PT, PT, R2, 0x10, RZ ;  /* 0x00000010020b7810 */ /* 0x000fe20007ffe0ff */
[-CC-:B------:R-:W-:Y:S01]  /*0230*/  IMAD R6, R6, R16.reuse, R5.reuse ;  /* 0x0000001006067224 */ /* 0x180fe200078e0205 */
[C---:B------:R-:W-:Y:S01]  /*0240*/  LEA R27, R15.reuse, R27, 0x4 ;  /* 0x0000001b0f1b7211 */ /* 0x040fe200078e20ff */
[--C-:B------:R-:W-:Y:S01]  /*0250*/  IMAD R8, R8, R16, R5.reuse ;  /* 0x0000001008087224 */ /* 0x100fe200078e0205 */
[C---:B------:R-:W-:Y:S01]  /*0260*/  LEA R9, R15.reuse, R4, 0x4 ;  /* 0x000000040f097211 */ /* 0x040fe200078e20ff */
[--C-:B------:R-:W-:Y:S01]  /*0270*/  IMAD R12, R2, R16, R5.reuse ;  /* 0x00000010020c7224 */ /* 0x100fe200078e0205 */
[----:B------:R-:W-:Y:S01]  /*0280*/  LEA R13, R15, R6, 0x4 ;  /* 0x000000060f0d7211 */ /* 0x000fe200078e20ff */
[----:B------:R-:W-:Y:S01]  /*0290*/  IMAD R11, R11, R16, R5 ;  /* 0x000000100b0b7224 */ /* 0x000fe200078e0205 */
[----:B------:R-:W-:-:S02]  /*02a0*/  LEA R15, R15, R8, 0x4 ;  /* 0x000000080f0f7211 */ /* 0x000fc400078e20ff */
[C---:B------:R-:W-:Y:S02]  /*02b0*/  IADD3 R29, PT, PT, R2.reuse, 0x20, RZ ;  /* 0x00000020021d7810 */ /* 0x040fe40007ffe0ff */
[----:B------:R-:W-:Y:S02]  /*02c0*/  IADD3 R8, PT, PT, R2, 0x30, RZ ;  /* 0x0000003002087810 */ /* 0x000fe40007ffe0ff */
[----:B------:R-:W-:Y:S01]  /*02d0*/  MOV R28, RZ ;  /* 0x000000ff001c7202 */ /* 0x000fe20000000f00 */
[----:B0-----:R-:W-:Y:S01]  /*02e0*/  ULEA UR6, UR7, UR6, 0x18 ;  /* 0x0000000607067291 */ /* 0x001fe2000f8ec0ff */
[-CC-:B------:R-:W-:Y:S01]  /*02f0*/  IMAD R29, R29, R16.reuse, R5.reuse ;  /* 0x000000101d1d7224 */ /* 0x180fe200078e0205 */
[----:B------:R-:W-:Y:S01]  /*0300*/  ULEA UR5, UR7, UR5, 0x18 ;  /* 0x0000000507057291 */ /* 0x000fe2000f8ec0ff */
[----:B------:R-:W-:Y:S01]  /*0310*/  IMAD R8, R8, R16, R5 ;  /* 0x0000001008087224 */ /* 0x000fe200078e0205 */
[----:B------:R-:W-:Y:S01]  /*0320*/  MOV R4, UR8 ;  /* 0x0000000800047c02 */ /* 0x000fe20008000f00 */
[----:B------:R-:W-:Y:S01]  /*0330*/  UIADD3 UR7, UPT, UPT, -UR8, URZ, URZ ;  /* 0x000000ff08077290 */ /* 0x000fe2000fffe1ff */
[----:B------:R-:W-:-:S02]  /*0340*/  LEA R6, R3, UR6, 0x6 ;  /* 0x0000000603067c11 */ /* 0x000fc4000f8e30ff */
[C---:B------:R-:W-:Y:S02]  /*0350*/  LEA R10, R5.reuse, UR5, 0x2 ;  /* 0x00000005050a7c11 */ /* 0x040fe4000f8e10ff */
[----:B------:R-:W-:Y:S01]  /*0360*/  LEA R26, R5, R6, 0x2 ;  /* 0x00000006051a7211 */ /* 0x000fe200078e10ff */
[C---:B------:R-:W-:Y:S01]  /*0370*/  IMAD R6, R3.reuse, -0x3c, R6 ;  /* 0xffffffc403067824 */ /* 0x040fe200078e0206 */
[----:B------:R-:W-:-:S07]  /*0380*/  LEA R14, R3, R10, 0x6 ;  /* 0x0000000a030e7211 */ /* 0x000fce00078e30ff */
.L_x_6:
[----:B------:R-:W0:Y:S08]  /*0390*/  LDC.64 R18, c[0x0][0x380] ;  /* 0x0000e000ff127b82 */ /* 0x000e300000000a00 */
[----:B------:R-:W1:Y:S01]  /*03a0*/  LDC.64 R20, c[0x0][0x388] ;  /* 0x0000e200ff147b82 */ /* 0x000e620000000a00 */
[----:B0-----:R-:W-:-:S06]  /*03b0*/  IMAD.WIDE R24, R27, 0x4, R18 ;  /* 0x000000041b187825 */ /* 0x001fcc00078e0212 */
[----:B------:R-:W2:Y:S01]  /*03c0*/  LDG.E R25, desc[UR10][R24.64] ;  /* 0x0000000a18197981 */ /* 0x000ea2000c1e1900 */
[----:B-1----:R-:W-:-:S06]  /*03d0*/  IMAD.WIDE R22, R12, 0x4, R20 ;  /* 0x000000040c167825 */ /* 0x002fcc00078e0214 */
[----:B------:R-:W3:Y:S04]  /*03e0*/  LDG.E R23, desc[UR10][R22.64] ;  /* 0x0000000a16177981 */ /* 0x000ee8000c1e1900 */
[----:B--2---:R-:W-:Y:S04]  /*03f0*/  STS [R14], R25 ;  /* 0x000000190e007388 */ /* 0x004fe80000000800 */
[----:B---3--:R-:W-:Y:S01]  /*0400*/  STS [R26], R23 ;  /* 0x000000171a007388 */ /* 0x008fe20000000800 */
[----:B------:R-:W-:Y:S06]  /*0410*/  BAR.SYNC.DEFER_BLOCKING 0x0 ;  /* 0x0000000000007b1d */ /* 0x000fec0000010000 */
[----:B------:R-:W-:Y:S04]  /*0420*/  LDS R22, [R10] ;  /* 0x000000000a167984 */ /* 0x000fe80000000800 */
[----:B------:R-:W0:Y:S04]  /*0430*/  LDS R24, [R6] ;  /* 0x0000000006187984 */ /* 0x000e280000000800 */
[----:B------:R-:W-:Y:S04]  /*0440*/  LDS R25, [R10+0x80] ;  /* 0x000080000a197984 */ /* 0x000fe80000000800 */
[----:B------:R-:W-:Y:S01]  /*0450*/  LDS R23, [R10+0xc0] ;  /* 0x0000c0000a177984 */ /* 0x000fe20000000800 */
[----:B0-----:R-:W-:-:S03]  /*0460*/  FFMA R28, R22, R24, R28 ;  /* 0x00000018161c7223 */ /* 0x001fc6000000001c */
[----:B------:R-:W-:Y:S04]  /*0470*/  LDS R22, [R10+0x40] ;  /* 0x000040000a167984 */ /* 0x000fe80000000800 */
[----:B------:R-:W0:Y:S02]  /*0480*/  LDS R24, [R6+0x40] ;  /* 0x0000400006187984 */ /* 0x000e240000000800 */
[----:B0-----:R-:W-:Y:S02]  /*0490*/  FFMA R24, R22, R24, R28 ;  /* 0x0000001816187223 */ /* 0x001fe4000000001c */
[----:B------:R-:W0:Y:S04]  /*04a0*/  LDS R28, [R6+0x80] ;  /* 0x00008000061c7984 */ /* 0x000e280000000800 */
[----:B------:R-:W1:Y:S01]  /*04b0*/  LDS R22, [R6+0xc0] ;  /* 0x0000c00006167984 */ /* 0x000e620000000800 */
[----:B0-----:R-:W-:-:S03]  /*04c0*/  FFMA R24, R25, R28, R24 ;  /* 0x0000001c19187223 */ /* 0x001fc60000000018 */
[----:B------:R-:W-:Y:S01]  /*04d0*/  LDS R28, [R6+0x3c0] ;  /* 0x0003c000061c7984 */ /* 0x000fe20000000800 */
[----:B-1----:R-:W-:-:S03]  /*04e0*/  FFMA R22, R23, R22, R24 ;  /* 0x0000001617167223 */ /* 0x002fc60000000018 */
[----:B------:R-:W-:Y:S04]  /*04f0*/  LDS R23, [R10+0x100] ;  /* 0x000100000a177984 */ /* 0x000fe80000000800 */
[----:B------:R-:W0:Y:S02]  /*0500*/  LDS R24, [R6+0x100] ;  /* 0x0001000006187984 */ /* 0x000e240000000800 */
[----:B0-----:R-:W-:Y:S02]  /*0510*/  FFMA R22, R23, R24, R22 ;  /* 0x0000001817167223 */ /* 0x001fe40000000016 */
[----:B------:R-:W-:Y:S04]  /*0520*/  LDS R23, [R10+0x140] ;  /* 0x000140000a177984 */ /* 0x000fe80000000800 */
[----:B------:R-:W0:Y:S02]  /*0530*/  LDS R24, [R6+0x140] ;  /* 0x0001400006187984 */ /* 0x000e240000000800 */
[----:B0-----:R-:W-:-:S02]  /*0540*/  FFMA R22, R23, R24, R22 ;  /* 0x0000001817167223 */ /* 0x001fc40000000016 */
        /* <DEDUP_REMOVED lines=27> */
[----:B------:R-:W0:Y:S01]  /*0700*/  LDS R23, [R10+0x3c0] ;  /* 0x0003c0000a177984 */ /* 0x000e220000000800 */
[----:B------:R-:W-:Y:S01]  /*0710*/  IMAD.WIDE R24, R9, 0x4, R18 ;  /* 0x0000000409187825 */ /* 0x000fe200078e0212 */
[----:B------:R-:W-:Y:S06]  /*0720*/  BAR.SYNC.DEFER_BLOCKING 0x0 ;  /* 0x0000000000007b1d */ /* 0x000fec0000010000 */
[----:B------:R-:W2:Y:S01]  /*0730*/  LDG.E R25, desc[UR10][R24.64] ;  /* 0x0000000a18197981 */ /* 0x000ea2000c1e1900 */
[----:B0-----:R-:W-:Y:S01]  /*0740*/  FFMA R28, R23, R28, R22 ;  /* 0x0000001c171c7223 */ /* 0x001fe20000000016 */
[----:B------:R-:W-:-:S06]  /*0750*/  IMAD.WIDE R22, R11, 0x4, R20 ;  /* 0x000000040b167825 */ /* 0x000fcc00078e0214 */
        /* <DEDUP_REMOVED lines=57> */
[----:B---3--:R-:W-:Y:S04]  /*0af0*/  STS [R14], R23 ;  /* 0x000000170e007388 */ /* 0x008fe80000000800 */
[----:B--2---:R-:W-:Y:S01]  /*0b00*/  STS [R26], R25 ;  /* 0x000000191a007388 */ /* 0x004fe20000000800 */
[----:B------:R-:W-:Y:S06]  /*0b10*/  BAR.SYNC.DEFER_BLOCKING 0x0 ;  /* 0x0000000000007b1d */ /* 0x000fec0000010000 */
[----:B------:R-:W-:Y:S04]  /*0b20*/  LDS R22, [R10] ;  /* 0x000000000a167984 */ /* 0x000fe80000000800 */
[----:B------:R-:W0:Y:S04]  /*0b30*/  LDS R24, [R6] ;  /* 0x0000000006187984 */ /* 0x000e280000000800 */
[----:B------:R-:W-:Y:S01]  /*0b40*/  LDS R23, [R10+0x80] ;  /* 0x000080000a177984 */ /* 0x000fe20000000800 */
[----:B0-----:R-:W-:-:S03]  /*0b50*/  FFMA R28, R22, R24, R28 ;  /* 0x00000018161c7223 */ /* 0x001fc6000000001c */
[----:B------:R-:W-:Y:S04]  /*0b60*/  LDS R22, [R10+0x40] ;  /* 0x000040000a167984 */ /* 0x000fe80000000800 */
[----:B------:R-:W0:Y:S02]  /*0b70*/  LDS R24, [R6+0x40] ;  /* 0x0000400006187984 */ /* 0x000e240000000800 */
[----:B0-----:R-:W-:Y:S02]  /*0b80*/  FFMA R22, R22, R24, R28 ;  /* 0x0000001816167223 */ /* 0x001fe4000000001c */
[----:B------:R-:W0:Y:S04]  /*0b90*/  LDS R28, [R6+0x80] ;  /* 0x00008000061c7984 */ /* 0x000e280000000800 */
[----:B------:R-:W-:Y:S01]  /*0ba0*/  LDS R24, [R6+0xc0] ;  /* 0x0000c00006187984 */ /* 0x000fe20000000800 */
[----:B0-----:R-:W-:-:S03]  /*0bb0*/  FFMA R22, R23, R28, R22 ;  /* 0x0000001c17167223 */ /* 0x001fc60000000016 */
        /* <DEDUP_REMOVED lines=33> */
[----:B------:R-:W0:Y:S01]  /*0dd0*/  LDS R24, [R6+0x380] ;  /* 0x0003800006187984 */ /* 0x000e220000000800 */
[----:B------:R-:W-:-:S04]  /*0de0*/  IMAD.WIDE R18, R15, 0x4, R18 ;  /* 0x000000040f127825 */ /* 0x000fc800078e0212 */
[----:B------:R-:W-:-:S04]  /*0df0*/  IMAD.WIDE R20, R8, 0x4, R20 ;  /* 0x0000000408147825 */ /* 0x000fc800078e0214 */
[----:B0-----:R-:W-:Y:S02]  /*0e00*/  FFMA R22, R23, R24, R22 ;  /* 0x0000001817167223 */ /* 0x001fe40000000016 */
[----:B------:R-:W-:Y:S04]  /*0e10*/  LDS R23, [R10+0x3c0] ;  /* 0x0003c0000a177984 */ /* 0x000fe80000000800 */
[----:B------:R-:W0:Y:S01]  /*0e20*/  LDS R24, [R6+0x3c0] ;  /* 0x0003c00006187984 */ /* 0x000e220000000800 */
[----:B------:R-:W-:Y:S06]  /*0e30*/  BAR.SYNC.DEFER_BLOCKING 0x0 ;  /* 0x0000000000007b1d */ /* 0x000fec0000010000 */
[----:B------:R-:W2:Y:S04]  /*0e40*/  LDG.E R19, desc[UR10][R18.64] ;  /* 0x0000000a12137981 */ /* 0x000ea8000c1e1900 */
[----:B------:R-:W3:Y:S01]  /*0e50*/  LDG.E R21, desc[UR10][R20.64] ;  /* 0x0000000a14157981 */ /* 0x000ee2000c1e1900 */
[----:B0-----:R-:W-:-:S03]  /*0e60*/  FFMA R22, R23, R24, R22 ;  /* 0x0000001817167223 */ /* 0x001fc60000000016 */
[----:B--2---:R-:W-:Y:S04]  /*0e70*/  STS [R14], R19 ;  /* 0x000000130e007388 */ /* 0x004fe80000000800 */
[----:B---3--:R-:W-:Y:S01]  /*0e80*/  STS [R26], R21 ;  /* 0x000000151a007388 */ /* 0x008fe20000000800 */
[----:B------:R-:W-:Y:S06]  /*0e90*/  BAR.SYNC.DEFER_BLOCKING 0x0 ;  /* 0x0000000000007b1d */ /* 0x000fec0000010000 */
[----:B------:R-:W-:Y:S04]  /*0ea0*/  LDS R23, [R10] ;  /* 0x000000000a177984 */ /* 0x000fe80000000800 */
[----:B------:R-:W0:Y:S04]  /*0eb0*/  LDS R24, [R6] ;  /* 0x0000000006187984 */ /* 0x000e280000000800 */
[----:B------:R-:W-:Y:S04]  /*0ec0*/  LDS R25, [R10+0x40] ;  /* 0x000040000a197984 */ /* 0x000fe80000000800 */
[----:B------:R-:W1:Y:S04]  /*0ed0*/  LDS R28, [R6+0x40] ;  /* 0x00004000061c7984 */ /* 0x000e680000000800 */
[----:B------:R-:W-:Y:S04]  /*0ee0*/  LDS R18, [R6+0x80] ;  /* 0x0000800006127984 */ /* 0x000fe80000000800 */
[----:B------:R-:W-:Y:S04]  /*0ef0*/  LDS R19, [R10+0xc0] ;  /* 0x0000c0000a137984 */ /* 0x000fe80000000800 */
[----:B------:R-:W-:Y:S04]  /*0f00*/  LDS R20, [R6+0xc0] ;  /* 0x0000c00006147984 */ /* 0x000fe80000000800 */
[----:B------:R-:W-:Y:S01]  /*0f10*/  LDS R21, [R10+0x100] ;  /* 0x000100000a157984 */ /* 0x000fe20000000800 */
[----:B0-----:R-:W-:-:S03]  /*0f20*/  FFMA R22, R23, R24, R22 ;  /* 0x0000001817167223 */ /* 0x001fc60000000016 */
[----:B------:R-:W0:Y:S01]  /*0f30*/  LDS R23, [R10+0x80] ;  /* 0x000080000a177984 */ /* 0x000e220000000800 */
[----:B-1----:R-:W-:-:S03]  /*0f40*/  FFMA R22, R25, R28, R22 ;  /* 0x0000001c19167223 */ /* 0x002fc60000000016 */
[----:B------:R-:W-:Y:S01]  /*0f50*/  LDS R28, [R6+0x3c0] ;  /* 0x0003c000061c7984 */ /* 0x000fe20000000800 */
[----:B0-----:R-:W-:-:S03]  /*0f60*/  FFMA R18, R23, R18, R22 ;  /* 0x0000001217127223 */ /* 0x001fc60000000016 */
[----:B------:R-:W0:Y:S01]  /*0f70*/  LDS R22, [R6+0x100] ;  /* 0x0001000006167984 */ /* 0x000e220000000800 */
[----:B------:R-:W-:-:S03]  /*0f80*/  FFMA R18, R19, R20, R18 ;  /* 0x0000001413127223 */ /* 0x000fc60000000012 */
[----:B------:R-:W-:Y:S04]  /*0f90*/  LDS R19, [R10+0x140] ;  /* 0x000140000a137984 */ /* 0x000fe80000000800 */
[----:B------:R-:W1:Y:S01]  /*0fa0*/  LDS R20, [R6+0x140] ;  /* 0x0001400006147984 */ /* 0x000e620000000800 */
[----:B0-----:R-:W-:-:S03]  /*0fb0*/  FFMA R18, R21, R22, R18 ;  /* 0x0000001615127223 */ /* 0x001fc60000000012 */
[----:B------:R-:W-:Y:S04]  /*0fc0*/  LDS R21, [R10+0x180] ;  /* 0x000180000a157984 */ /* 0x000fe80000000800 */
[----:B------:R-:W0:Y:S01]  /*0fd0*/  LDS R22, [R6+0x180] ;  /* 0x0001800006167984 */ /* 0x000e220000000800 */
[----:B-1----:R-:W-:-:S03]  /*0fe0*/  FFMA R18, R19, R20, R18 ;  /* 0x0000001413127223 */ /* 0x002fc60000000012 */
        /* <DEDUP_REMOVED lines=20> */
[----:B------:R-:W-:Y:S01]  /*1130*/  UIADD3 UR7, UPT, UPT, UR7, 0x4, URZ ;  /* 0x0000000407077890 */ /* 0x000fe2000fffe0ff */
[----:B0-----:R-:W-:Y:S02]  /*1140*/  FFMA R18, R21, R22, R18 ;  /* 0x0000001615127223 */ /* 0x001fe40000000012 */
[----:B------:R-:W-:Y:S04]  /*1150*/  LDS R21, [R10+0x380] ;  /* 0x000380000a157984 */ /* 0x000fe80000000800 */
[----:B------:R-:W0:Y:S01]  /*1160*/  LDS R22, [R6+0x380] ;  /* 0x0003800006167984 */ /* 0x000e220000000800 */
[----:B-1----:R-:W-:-:S03]  /*1170*/  FFMA R18, R19, R20, R18 ;  /* 0x0000001413127223 */ /* 0x002fc60000000012 */
[----:B------:R-:W1:Y:S01]  /*1180*/  LDS R19, [R10+0x3c0] ;  /* 0x0003c0000a137984 */ /* 0x000e620000000800 */
[----:B------:R-:W-:Y:S01]  /*1190*/  UISETP.NE.AND UP1, UPT, UR7, URZ, UPT ;  /* 0x000000ff0700728c */ /* 0x000fe2000bf25270 */
[C---:B------:R-:W-:Y:S02]  /*11a0*/  LEA R9, R16.reuse, R9, 0x6 ;  /* 0x0000000910097211 */ /* 0x040fe400078e30ff */
[C---:B------:R-:W-:Y:S02]  /*11b0*/  LEA R13, R16.reuse, R13, 0x6 ;  /* 0x0000000d100d7211 */ /* 0x040fe400078e30ff */
[C---:B------:R-:W-:Y:S02]  /*11c0*/  LEA R15, R16.reuse, R15, 0x6 ;  /* 0x0000000f100f7211 */ /* 0x040fe400078e30ff */
[C---:B------:R-:W-:Y:S02]  /*11d0*/  LEA R27, R16.reuse, R27, 0x6 ;  /* 0x0000001b101b7211 */ /* 0x040fe400078e30ff */
[----:B------:R-:W-:-:S02]  /*11e0*/  LEA R11, R16, R11, 0x6 ;  /* 0x0000000b100b7211 */ /* 0x000fc400078e30ff */
[C---:B------:R-:W-:Y:S02]  /*11f0*/  LEA R29, R16.reuse, R29, 0x6 ;  /* 0x0000001d101d7211 */ /* 0x040fe400078e30ff */
[C---:B------:R-:W-:Y:S02]  /*1200*/  LEA R8, R16.reuse, R8, 0x6 ;  /* 0x0000000810087211 */ /* 0x040fe400078e30ff */
[----:B------:R-:W-:Y:S01]  /*1210*/  LEA R12, R16, R12, 0x6 ;  /* 0x0000000c100c7211 */ /* 0x000fe200078e30ff */
[----:B0-----:R-:W-:-:S04]  /*1220*/  FFMA R18, R21, R22, R18 ;  /* 0x0000001615127223 */ /* 0x001fc80000000012 */
[----:B-1----:R-:W-:Y:S01]  /*1230*/  FFMA R28, R19, R28, R18 ;  /* 0x0000001c131c7223 */ /* 0x002fe20000000012 */
[----:B------:R-:W-:Y:S06]  /*1240*/  BAR.SYNC.DEFER_BLOCKING 0x0 ;  /* 0x0000000000007b1d */ /* 0x000fec0000010000 */
[----:B------:R-:W-:Y:S05]  /*1250*/  BRA.U UP1, `(.L_x_6) ;  /* 0xfffffff1014c7547 */ /* 0x000fea000b83ffff */
.L_x_5:
[----:B------:R-:W-:Y:S05]  /*1260*/  BRA.U !UP0, `(.L_x_4) ;  /* 0x0000000d08507547 */ /* 0x000fea000b800000 */
[----:B------:R-:W-:Y:S02]  /*1270*/  UISETP.NE.AND UP0, UPT, UR9, 0x1, UPT ;  /* 0x000000010900788c */ /* 0x000fe4000bf05270 */
[----:B------:R-:W-:-:S04]  /*1280*/  ULOP3.LUT UR4, UR4, 0x1, URZ, 0xc0, !UPT ;  /* 0x0000000104047892 */ /* 0x000fc8000f8ec0ff */
[----:B------:R-:W-:-:S03]  /*1290*/  UISETP.NE.U32.AND UP1, UPT, UR4, 0x1, UPT ;  /* 0x000000010400788c */ /* 0x000fc6000bf25070 */
[----:B------:R-:W-:Y:S08]  /*12a0*/  BRA.U !UP0, `(.L_x_7) ;  /* 0x0000000908187547 */ /* 0x000ff0000b800000 */
[----:B------:R-:W0:Y:S01]  /*12b0*/  LDC.64 R10, c[0x0][0x380] ;  /* 0x0000e000ff0a7b82 */ /* 0x000e220000000a00 */
[C---:B------:R-:W-:Y:S02]  /*12c0*/  IADD3 R14, PT, PT, R4.reuse, R0, RZ ;  /* 0x00000000040e7210 */ /* 0x040fe40007ffe0ff */
[-C--:B------:R-:W-:Y:S02]  /*12d0*/  LEA R13, R4, R3.reuse, 0x4 ;  /* 0x00000003040d7211 */ /* 0x080fe400078e20ff */
[----:B------:R-:W-:-:S03]  /*12e0*/  LEA R14, R14, R3, 0x4 ;  /* 0x000000030e0e7211 */ /* 0x000fc600078e20ff */
[----:B------:R-:W1:Y:S01]  /*12f0*/  LDC.64 R8, c[0x0][0x388] ;  /* 0x0000e200ff087b82 */ /* 0x000e620000000a00 */
[-C--:B------:R-:W-:Y:S02]  /*1300*/  IMAD R21, R13, R16.reuse, R7 ;  /* 0x000000100d157224 */ /* 0x080fe400078e0207 */
[----:B------:R-:W-:Y:S02]  /*1310*/  IMAD R19, R14, R16, R5 ;  /* 0x000000100e137224 */ /* 0x000fe400078e0205 */
[----:B0-----:R-:W-:-:S06]  /*1320*/  IMAD.WIDE R20, R21, 0x4, R10 ;  /* 0x0000000415147825 */ /* 0x001fcc00078e020a */
[----:B------:R-:W2:Y:S01]  /*1330*/  LDG.E R21, desc[UR10][R20.64] ;  /* 0x0000000a14157981 */ /* 0x000ea2000c1e1900 */
[----:B-1----:R-:W-:-:S05]  /*1340*/  IMAD.WIDE R18, R19, 0x4, R8 ;  /* 0x0000000413127825 */ /* 0x002fca00078e0208 */
[----:B------:R-:W3:Y:S01]  /*1350*/  LDG.E R22, desc[UR10][R18.64] ;  /* 0x0000000a12167981 */ /* 0x000ee2000c1e1900 */
[----:B------:R-:W0:Y:S01]  /*1360*/  S2UR UR5, SR_CgaCtaId ;  /* 0x00000000000579c3 */ /* 0x000e220000008800 */
[----:B------:R-:W-:Y:S02]  /*1370*/  UMOV UR4, 0x400 ;  /* 0x0000040000047882 */ /* 0x000fe40000000000 */
[----:B------:R-:W-:Y:S02]  /*1380*/  UIADD3 UR6, UPT, UPT, UR4, 0x400, URZ ;  /* 0x0000040004067890 */ /* 0x000fe4000fffe0ff */
[----:B0-----:R-:W-:Y:S02]  /*1390*/  ULEA UR4, UR5, UR4, 0x18 ;  /* 0x0000000405047291 */ /* 0x001fe4000f8ec0ff */
[----:B------:R-:W-:-:S04]  /*13a0*/  ULEA UR6, UR5, UR6, 0x18 ;  /* 0x0000000605067291 */ /* 0x000fc8000f8ec0ff */
[----:B------:R-:W-:Y:S02]  /*13b0*/  LEA R12, R5, UR4, 0x2 ;  /* 0x00000004050c7c11 */ /* 0x000fe4000f8e10ff */
[C---:B------:R-:W-:Y:S02]  /*13c0*/  LEA R6, R3.reuse, UR6, 0x6 ;  /* 0x0000000603067c11 */ /* 0x040fe4000f8e30ff */
[----:B------:R-:W-:Y:S02]  /*13d0*/  LEA R24, R3, R12, 0x6 ;  /* 0x0000000c03187211 */ /* 0x000fe400078e30ff */
[----:B------:R-:W-:Y:S01]  /*13e0*/  LEA R25, R5, R6, 0x2 ;  /* 0x0000000605197211 */ /* 0x000fe200078e10ff */
[----:B------:R-:W-:Y:S01]  /*13f0*/  IMAD R6, R3, -0x3c, R6 ;  /* 0xffffffc403067824 */ /* 0x000fe200078e0206 */
[----:B------:R-:W-:Y:S02]  /*1400*/  IADD3 R13, PT, PT, R13, 0x10, RZ ;  /* 0x000000100d0d7810 */ /* 0x000fe40007ffe0ff */
[----:B------:R-:W-:-:S03]  /*1410*/  IADD3 R14, PT, PT, R14, 0x10, RZ ;  /* 0x000000100e0e7810 */ /* 0x000fc60007ffe0ff */
[----:B------:R-:W-:-:S04]  /*1420*/  IMAD R13, R13, R16, R7 ;  /* 0x000000100d0d7224 */ /* 0x000fc800078e0207 */
[----:B------:R-:W-:Y:S01]  /*1430*/  IMAD.WIDE R10, R13, 0x4, R10 ;  /* 0x000000040d0a7825 */ /* 0x000fe200078e020a */
        /* <DEDUP_REMOVED lines=8> */
[----:B------:R-:W2:Y:S04]  /*14c0*/  LDS R18, [R6+0x80] ;  /* 0x0000800006127984 */ /* 0x000ea80000000800 */
[----:B------:R-:W-:Y:S04]  /*14d0*/  LDS R22, [R12+0x100] ;  /* 0x000100000c167984 */ /* 0x000fe80000000800 */
[----:B------:R-:W-:Y:S04]  /*14e0*/  LDS R21, [R6+0x100] ;  /* 0x0001000006157984 */ /* 0x000fe80000000800 */
[----:B------:R-:W-:Y:S01]  /*14f0*/  LDS R13, [R12+0x3c0] ;  /* 0x0003c0000c0d7984 */ /* 0x000fe20000000800 */
[----:B0-----:R-:W-:-:S03]  /*1500*/  FFMA R28, R19, R20, R28 ;  /* 0x00000014131c7223 */ /* 0x001fc6000000001c */
[----:B------:R-:W-:Y:S04]  /*1510*/  LDS R19, [R12+0xc0] ;  /* 0x0000c0000c137984 */ /* 0x000fe80000000800 */
[----:B------:R-:W0:Y:S01]  /*1520*/  LDS R20, [R6+0xc0] ;  /* 0x0000c00006147984 */ /* 0x000e220000000800 */
[----:B-1----:R-:W-:-:S04]  /*1530*/  FFMA R26, R23, R26, R28 ;  /* 0x0000001a171a7223 */ /* 0x002fc8000000001c */
[----:B--2---:R-:W-:Y:S02]  /*1540*/  FFMA R26, R15, R18, R26 ;  /* 0x000000120f1a7223 */ /* 0x004fe4000000001a */
[----:B------:R-:W-:Y:S04]  /*1550*/  LDS R18, [R12+0x140] ;  /* 0x000140000c127984 */ /* 0x000fe80000000800 */
[----:B------:R-:W1:Y:S01]  /*1560*/  LDS R15, [R6+0x140] ;  /* 0x00014000060f7984 */ /* 0x000e620000000800 */
[----:B0-----:R-:W-:-:S03]  /*1570*/  FFMA R23, R19, R20, R26 ;  /* 0x0000001413177223 */ /* 0x001fc6000000001a */
[----:B------:R-:W-:Y:S04]  /*1580*/  LDS R19, [R12+0x180] ;  /* 0x000180000c137984 */ /* 0x000fe80000000800 */
[----:B------:R-:W0:Y:S01]  /*1590*/  LDS R20, [R6+0x180] ;  /* 0x0001800006147984 */ /* 0x000e220000000800 */
[----:B------:R-:W-:-:S03]  /*15a0*/  FFMA R23, R22, R21, R23 ;  /* 0x0000001516177223 */ /* 0x000fc60000000017 */
[----:B------:R-:W-:Y:S04]  /*15b0*/  LDS R21, [R12+0x1c0] ;  /* 0x0001c0000c157984 */ /* 0x000fe80000000800 */
[----:B------:R-:W2:Y:S01]  /*15c0*/  LDS R22, [R6+0x1c0] ;  /* 0x0001c00006167984 */ /* 0x000ea20000000800 */
[----:B-1----:R-:W-:-:S03]  /*15d0*/  FFMA R26, R18, R15, R23 ;  /* 0x0000000f121a7223 */ /* 0x002fc60000000017 */
[----:B------:R-:W-:Y:S04]  /*15e0*/  LDS R18, [R12+0x200] ;  /* 0x000200000c127984 */ /* 0x000fe80000000800 */
[----:B------:R-:W1:Y:S04]  /*15f0*/  LDS R15, [R6+0x200] ;  /* 0x00020000060f7984 */ /* 0x000e680000000800 */
[----:B------:R-:W-:Y:S01]  /*1600*/  LDS R23, [R6+0x280] ;  /* 0x0002800006177984 */ /* 0x000fe20000000800 */
[----:B0-----:R-:W-:-:S03]  /*1610*/  FFMA R26, R19, R20, R26 ;  /* 0x00000014131a7223 */ /* 0x001fc6000000001a */
[----:B------:R-:W-:Y:S04]  /*1620*/  LDS R20, [R12+0x240] ;  /* 0x000240000c147984 */ /* 0x000fe80000000800 */
[----:B------:R-:W0:Y:S01]  /*1630*/  LDS R19, [R6+0x240] ;  /* 0x0002400006137984 */ /* 0x000e220000000800 */
[----:B--2---:R-:W-:-:S03]  /*1640*/  FFMA R21, R21, R22, R26 ;  /* 0x0000001615157223 */ /* 0x004fc6000000001a */
[----:B------:R-:W2:Y:S01]  /*1650*/  LDS R22, [R12+0x280] ;  /* 0x000280000c167984 */ /* 0x000ea20000000800 */
[----:B-1----:R-:W-:-:S03]  /*1660*/  FFMA R15, R18, R15, R21 ;  /* 0x0000000f120f7223 */ /* 0x002fc60000000015 */
[----:B------:R-:W-:Y:S04]  /*1670*/  LDS R21, [R12+0x2c0] ;  /* 0x0002c0000c157984 */ /* 0x000fe80000000800 */
[----:B------:R-:W1:Y:S01]  /*1680*/  LDS R18, [R6+0x2c0] ;  /* 0x0002c00006127984 */ /* 0x000e620000000800 */
[----:B0-----:R-:W-:Y:S01]  /*1690*/  FFMA R15, R20, R19, R15 ;  /* 0x00000013140f7223 */ /* 0x001fe2000000000f */
[----:B------:R-:W-:Y:S02]  /*16a0*/  IMAD R19, R14, R16, R5 ;  /* 0x000000100e137224 */ /* 0x000fe400078e0205 */
[----:B------:R-:W-:Y:S01]  /*16b0*/  LDS R20, [R6+0x340] ;  /* 0x0003400006147984 */ /* 0x000fe20000000800 */
[----:B--2---:R-:W-:Y:S01]  /*16c0*/  FFMA R22, R22, R23, R15 ;  /* 0x0000001716167223 */ /* 0x004fe2000000000f */
[----:B------:R-:W-:-:S02]  /*16d0*/  IMAD.WIDE R8, R19, 0x4, R8 ;  /* 0x0000000413087825 */ /* 0x000fc400078e0208 */
[----:B------:R-:W-:Y:S04]  /*16e0*/  LDS R23, [R6+0x300] ;  /* 0x0003000006177984 */ /* 0x000fe80000000800 */
[----:B------:R-:W-:Y:S04]  /*16f0*/  LDS R19, [R12+0x340] ;  /* 0x000340000c137984 */ /* 0x000fe80000000800 */
[----:B------:R-:W-:Y:S01]  /*1700*/  LDS R15, [R12+0x380] ;  /* 0x000380000c0f7984 */ /* 0x000fe20000000800 */
[----:B-1----:R-:W-:-:S03]  /*1710*/  FFMA R21, R21, R18, R22 ;  /* 0x0000001215157223 */ /* 0x002fc60000000016 */
[----:B------:R-:W0:Y:S04]  /*1720*/  LDS R22, [R12+0x300] ;  /* 0x000300000c167984 */ /* 0x000e280000000800 */
[----:B------:R-:W1:Y:S04]  /*1730*/  LDS R18, [R6+0x380] ;  /* 0x0003800006127984 */ /* 0x000e680000000800 */
[----:B------:R-:W2:Y:S01]  /*1740*/  LDS R14, [R6+0x3c0] ;  /* 0x0003c000060e7984 */ /* 0x000ea20000000800 */
[----:B------:R-:W-:Y:S06]  /*1750*/  BAR.SYNC.DEFER_BLOCKING 0x0 ;  /* 0x0000000000007b1d */ /* 0x000fec0000010000 */
[----:B------:R-:W3:Y:S04]  /*1760*/  LDG.E R11, desc[UR10][R10.64] ;  /* 0x0000000a0a0b7981 */ /* 0x000ee8000c1e1900 */
[----:B------:R-:W4:Y:S01]  /*1770*/  LDG.E R10, desc[UR10][R8.64] ;  /* 0x0000000a080a7981 */ /* 0x000f22000c1e1900 */
[----:B0-----:R-:W-:-:S04]  /*1780*/  FFMA R22, R22, R23, R21 ;  /* 0x0000001716167223 */ /* 0x001fc80000000015 */
[----:B------:R-:W-:-:S04]  /*1790*/  FFMA R20, R19, R20, R22 ;  /* 0x0000001413147223 */ /* 0x000fc80000000016 */
[----:B-1----:R-:W-:-:S04]  /*17a0*/  FFMA R20, R15, R18, R20 ;  /* 0x000000120f147223 */ /* 0x002fc80000000014 */
[----:B--2---:R-:W-:Y:S01]  /*17b0*/  FFMA R19, R13, R14, R20 ;  /* 0x0000000e0d137223 */ /* 0x004fe20000000014 */
[----:B------:R-:W-:Y:S01]  /*17c0*/  IADD3 R4, PT, PT, R4, 0x2, RZ ;  /* 0x0000000204047810 */ /* 0x000fe20007ffe0ff */
[----:B---3--:R-:W-:Y:S04]  /*17d0*/  STS [R24], R11 ;  /* 0x0000000b18007388 */ /* 0x008fe80000000800 */
[----:B----4-:R-:W-:Y:S01]  /*17e0*/  STS [R25], R10 ;  /* 0x0000000a19007388 */ /* 0x010fe20000000800 */
        /* <DEDUP_REMOVED lines=8> */
[----:B------:R-:W3:Y:S04]  /*1870*/  LDS R8, [R6+0xc0] ;  /* 0x0000c00006087984 */ /* 0x000ee80000000800 */
[----:B------:R-:W-:Y:S04]  /*1880*/  LDS R11, [R12+0x100] ;  /* 0x000100000c0b7984 */ /* 0x000fe80000000800 */
[----:B------:R-:W4:Y:S04]  /*1890*/  LDS R10, [R6+0x100] ;  /* 0x00010000060a7984 */ /* 0x000f280000000800 */
[----:B------:R-:W-:Y:S04]  /*18a0*/  LDS R18, [R12+0x140] ;  /* 0x000140000c127984 */ /* 0x000fe80000000800 */
[----:B------:R-:W5:Y:S01]  /*18b0*/  LDS R15, [R6+0x140] ;  /* 0x00014000060f7984 */ /* 0x000f620000000800 */
[----:B0-----:R-:W-:-:S03]  /*18c0*/  FFMA R29, R28, R29, R19 ;  /* 0x0000001d1c1d7223 */ /* 0x001fc60000000013 */
[----:B------:R-:W-:Y:S04]  /*18d0*/  LDS R14, [R12+0x180] ;  /* 0x000180000c0e7984 */ /* 0x000fe80000000800 */
[----:B------:R-:W0:Y:S04]  /*18e0*/  LDS R13, [R6+0x180] ;  /* 0x00018000060d7984 */ /* 0x000e280000000800 */
[----:B------:R-:W-:Y:S04]  /*18f0*/  LDS R20, [R12+0x1c0] ;  /* 0x0001c0000c147984 */ /* 0x000fe80000000800 */
[----:B------:R-:W0:Y:S01]  /*1900*/  LDS R19, [R6+0x1c0] ;  /* 0x0001c00006137984 */ /* 0x000e220000000800 */
[----:B-1----:R-:W-:-:S03]  /*1910*/  FFMA R26, R26, R27, R29 ;  /* 0x0000001b1a1a7223 */ /* 0x002fc6000000001d */
[----:B------:R-:W-:Y:S01]  /*1920*/  LDS R21, [R12+0x200] ;  /* 0x000200000c157984 */ /* 0x000fe20000000800 */
[----:B--2---:R-:W-:-:S03]  /*1930*/  FFMA R26, R25, R24, R26 ;  /* 0x00000018191a7223 */ /* 0x004fc6000000001a */
[----:B------:R-:W1:Y:S01]  /*1940*/  LDS R22, [R6+0x200] ;  /* 0x0002000006167984 */ /* 0x000e620000000800 */
[----:B---3--:R-:W-:-:S03]  /*1950*/  FFMA R26, R9, R8, R26 ;  /* 0x00000008091a7223 */ /* 0x008fc6000000001a */
[----:B------:R-:W-:Y:S04]  /*1960*/  LDS R23, [R12+0x240] ;  /* 0x000240000c177984 */ /* 0x000fe80000000800 */
[----:B------:R-:W2:Y:S01]  /*1970*/  LDS R24, [R6+0x240] ;  /* 0x0002400006187984 */ /* 0x000ea20000000800 */
[----:B----4-:R-:W-:-:S03]  /*1980*/  FFMA R25, R11, R10, R26 ;  /* 0x0000000a0b197223 */ /* 0x010fc6000000001a */
[----:B------:R-:W-:Y:S04]  /*1990*/  LDS R8, [R12+0x280] ;  /* 0x000280000c087984 */ /* 0x000fe80000000800 */
[----:B------:R-:W3:Y:S01]  /*19a0*/  LDS R9, [R6+0x280] ;  /* 0x0002800006097984 */ /* 0x000ee20000000800 */
[----:B-----5:R-:W-:-:S03]  /*19b0*/  FFMA R25, R18, R15, R25 ;  /* 0x0000000f12197223 */ /* 0x020fc60000000019 */
[----:B------:R-:W-:Y:S04]  /*19c0*/  LDS R10, [R12+0x2c0] ;  /* 0x0002c0000c0a7984 */ /* 0x000fe80000000800 */
[----:B------:R-:W4:Y:S01]  /*19d0*/  LDS R11, [R6+0x2c0] ;  /* 0x0002c000060b7984 */ /* 0x000f220000000800 */
[----:B0-----:R-:W-:-:S03]  /*19e0*/  FFMA R25, R14, R13, R25 ;  /* 0x0000000d0e197223 */ /* 0x001fc60000000019 */
[----:B------:R-:W-:Y:S04]  /*19f0*/  LDS R15, [R12+0x300] ;  /* 0x000300000c0f7984 */ /* 0x000fe80000000800 */
[----:B------:R-:W0:Y:S01]  /*1a00*/  LDS R18, [R6+0x300] ;  /* 0x0003000006127984 */ /* 0x000e220000000800 */
[----:B------:R-:W-:-:S03]  /*1a10*/  FFMA R26, R20, R19, R25 ;  /* 0x00000013141a7223 */ /* 0x000fc60000000019 */
[----:B------:R-:W-:Y:S04]  /*1a20*/  LDS R13, [R12+0x340] ;  /* 0x000340000c0d7984 */ /* 0x000fe80000000800 */
[----:B------:R-:W5:Y:S04]  /*1a30*/  LDS R14, [R6+0x340] ;  /* 0x00034000060e7984 */ /* 0x000f680000000800 */
[----:B------:R-:W-:Y:S04]  /*1a40*/  LDS R19, [R12+0x380] ;  /* 0x000380000c137984 */ /* 0x000fe80000000800 */
[----:B------:R-:W5:Y:S04]  /*1a50*/  LDS R20, [R6+0x380] ;  /* 0x0003800006147984 */ /* 0x000f680000000800 */
[----:B------:R-:W-:Y:S04]  /*1a60*/  LDS R28, [R12+0x3c0] ;  /* 0x0003c0000c1c7984 */ /* 0x000fe80000000800 */
[----:B------:R-:W5:Y:S01]  /*1a70*/  LDS R25, [R6+0x3c0] ;  /* 0x0003c00006197984 */ /* 0x000f620000000800 */
[----:B-1----:R-:W-:-:S04]  /*1a80*/  FFMA R22, R21, R22, R26 ;  /* 0x0000001615167223 */ /* 0x002fc8000000001a */
[----:B--2---:R-:W-:-:S04]  /*1a90*/  FFMA R23, R23, R24, R22 ;  /* 0x0000001817177223 */ /* 0x004fc80000000016 */
[----:B---3--:R-:W-:-:S04]  /*1aa0*/  FFMA R9, R8, R9, R23 ;  /* 0x0000000908097223 */ /* 0x008fc80000000017 */
[----:B----4-:R-:W-:-:S04]  /*1ab0*/  FFMA R10, R10, R11, R9 ;  /* 0x0000000b0a0a7223 */ /* 0x010fc80000000009 */
[----:B0-----:R-:W-:-:S04]  /*1ac0*/  FFMA R10, R15, R18, R10 ;  /* 0x000000120f0a7223 */ /* 0x001fc8000000000a */
[----:B-----5:R-:W-:-:S04]  /*1ad0*/  FFMA R10, R13, R14, R10 ;  /* 0x0000000e0d0a7223 */ /* 0x020fc8000000000a */
[----:B------:R-:W-:-:S04]  /*1ae0*/  FFMA R19, R19, R20, R10 ;  /* 0x0000001413137223 */ /* 0x000fc8000000000a */
[----:B------:R-:W-:Y:S01]  /*1af0*/  FFMA R28, R28, R25, R19 ;  /* 0x000000191c1c7223 */ /* 0x000fe20000000013 */
[----:B------:R-:W-:Y:S06]  /*1b00*/  BAR.SYNC.DEFER_BLOCKING 0x0 ;  /* 0x0000000000007b1d */ /* 0x000fec0000010000 */
.L_x_7:
[----:B------:R-:W-:Y:S05]  /*1b10*/  BRA.U UP1, `(.L_x_4) ;  /* 0x0000000501247547 */ /* 0x000fea000b800000 */
[----:B------:R-:W0:Y:S01]  /*1b20*/  LDC.64 R10, c[0x0][0x380] ;  /* 0x0000e000ff0a7b82 */ /* 0x000e220000000a00 */
[----:B------:R-:W-:Y:S02]  /*1b30*/  IADD3 R0, PT, PT, R0, R4, RZ ;  /* 0x0000000400007210 */ /* 0x000fe40007ffe0ff */
[-C--:B------:R-:W-:Y:S02]  /*1b40*/  LEA R4, R4, R3.reuse, 0x4 ;  /* 0x0000000304047211 */ /* 0x080fe400078e20ff */
[----:B------:R-:W-:-:S03]  /*1b50*/  LEA R0, R0, R3, 0x4 ;  /* 0x0000000300007211 */ /* 0x000fc600078e20ff */
[----:B------:R-:W1:Y:S01]  /*1b60*/  LDC.64 R8, c[0x0][0x388] ;  /* 0x0000e200ff087b82 */ /* 0x000e620000000a00 */
[-C--:B------:R-:W-:Y:S02]  /*1b70*/  IMAD R13, R4, R16.reuse, R7 ;  /* 0x00000010040d7224 */ /* 0x080fe400078e0207 */
[----:B------:R-:W-:Y:S02]  /*1b80*/  IMAD R15, R0, R16, R5 ;  /* 0x00000010000f7224 */ /* 0x000fe400078e0205 */
[----:B0-----:R-:W-:-:S06]  /*1b90*/  IMAD.WIDE R10, R13, 0x4, R10 ;  /* 0x000000040d0a7825 */ /* 0x001fcc00078e020a */
[----:B------:R-:W2:Y:S01]  /*1ba0*/  LDG.E R10, desc[UR10][R10.64] ;  /* 0x0000000a0a0a7981 */ /* 0x000ea2000c1e1900 */
[----:B-1----:R-:W-:-:S06]  /*1bb0*/  IMAD.WIDE R8, R15, 0x4, R8 ;  /* 0x000000040f087825 */ /* 0x002fcc00078e0208 */
        /* <DEDUP_REMOVED lines=10> */
[----:B------:R-:W-:Y:S02]  /*1c60*/  IMAD R3, R3, -0x3c, R4 ;  /* 0xffffffc403037824 */ /* 0x000fe400078e0204 */
        /* <DEDUP_REMOVED lines=14> */
[----:B------:R-:W5:Y:S04]  /*1d50*/  LDS R13, [R3+0x140] ;  /* 0x00014000030d7984 */ /* 0x000f680000000800 */
[----:B------:R-:W-:Y:S04]  /*1d60*/  LDS R4, [R0+0x180] ;  /* 0x0001800000047984 */ /* 0x000fe80000000800 */
[----:B------:R-:W5:Y:S04]  /*1d70*/  LDS R5, [R3+0x180] ;  /* 0x0001800003057984 */ /* 0x000f680000000800 */
[----:B------:R-:W-:Y:S04]  /*1d80*/  LDS R8, [R0+0x1c0] ;  /* 0x0001c00000087984 */ /* 0x000fe80000000800 */
[----:B------:R-:W5:Y:S01]  /*1d90*/  LDS R11, [R3+0x1c0] ;  /* 0x0001c000030b7984 */ /* 0x000f620000000800 */
[----:B0-----:R-:W-:-:S03]  /*1da0*/  FFMA R12, R15, R12, R28 ;  /* 0x0000000c0f0c7223 */ /* 0x001fc6000000001c */
[----:B------:R-:W-:Y:S04]  /*1db0*/  LDS R6, [R0+0x200] ;  /* 0x0002000000067984 */ /* 0x000fe80000000800 */
[----:B------:R-:W0:Y:S01]  /*1dc0*/  LDS R9, [R3+0x200] ;  /* 0x0002000003097984 */ /* 0x000e220000000800 */
[----:B-1----:R-:W-:-:S03]  /*1dd0*/  FFMA R22, R27, R22, R12 ;  /* 0x000000161b167223 */ /* 0x002fc6000000000c */
[----:B------:R-:W-:Y:S04]  /*1de0*/  LDS R14, [R0+0x240] ;  /* 0x00024000000e7984 */ /* 0x000fe80000000800 */
[----:B------:R-:W1:Y:S01]  /*1df0*/  LDS R19, [R3+0x240] ;  /* 0x0002400003137984 */ /* 0x000e620000000800 */
[----:B--2---:R-:W-:-:S03]  /*1e00*/  FFMA R27, R21, R16, R22 ;  /* 0x00000010151b7223 */ /* 0x004fc60000000016 */
[----:B------:R-:W-:Y:S04]  /*1e10*/  LDS R12, [R0+0x280] ;  /* 0x00028000000c7984 */ /* 0x000fe80000000800 */
[----:B------:R-:W2:Y:S01]  /*1e20*/  LDS R15, [R3+0x280] ;  /* 0x00028000030f7984 */ /* 0x000ea20000000800 */
[----:B---3--:R-:W-:-:S03]  /*1e30*/  FFMA R27, R20, R25, R27 ;  /* 0x00000019141b7223 */ /* 0x008fc6000000001b */
[----:B------:R-:W-:Y:S04]  /*1e40*/  LDS R16, [R0+0x2c0] ;  /* 0x0002c00000107984 */ /* 0x000fe80000000800 */
[----:B------:R-:W3:Y:S01]  /*1e50*/  LDS R21, [R3+0x2c0] ;  /* 0x0002c00003157984 */ /* 0x000ee20000000800 */
[----:B----4-:R-:W-:-:S03]  /*1e60*/  FFMA R27, R18, R23, R27 ;  /* 0x00000017121b7223 */ /* 0x010fc6000000001b */
[----:B------:R-:W-:Y:S04]  /*1e70*/  LDS R20, [R0+0x300] ;  /* 0x0003000000147984 */ /* 0x000fe80000000800 */
[----:B------:R-:W4:Y:S01]  /*1e80*/  LDS R25, [R3+0x300] ;  /* 0x0003000003197984 */ /* 0x000f220000000800 */
[----:B-----5:R-:W-:-:S03]  /*1e90*/  FFMA R29, R10, R13, R27 ;  /* 0x0000000d0a1d7223 */ /* 0x020fc6000000001b */
[----:B------:R-:W-:Y:S04]  /*1ea0*/  LDS R18, [R0+0x340] ;  /* 0x0003400000127984 */ /* 0x000fe80000000800 */
[----:B------:R-:W5:Y:S04]  /*1eb0*/  LDS R23, [R3+0x340] ;  /* 0x0003400003177984 */ /* 0x000f680000000800 */
[----:B------:R-:W-:Y:S04]  /*1ec0*/  LDS R10, [R0+0x380] ;  /* 0x00038000000a7984 */ /* 0x000fe80000000800 */
[----:B------:R-:W5:Y:S04]  /*1ed0*/  LDS R13, [R3+0x380] ;  /* 0x00038000030d7984 */ /* 0x000f680000000800 */
[----:B------:R-:W-:Y:S04]  /*1ee0*/  LDS R28, [R0+0x3c0] ;  /* 0x0003c000001c7984 */ /* 0x000fe80000000800 */
[----:B------:R-:W5:Y:S01]  /*1ef0*/  LDS R27, [R3+0x3c0] ;  /* 0x0003c000031b7984 */ /* 0x000f620000000800 */
[----:B------:R-:W-:-:S04]  /*1f00*/  FFMA R5, R4, R5, R29 ;  /* 0x0000000504057223 */ /* 0x000fc8000000001d */
[----:B------:R-:W-:-:S04]  /*1f10*/  FFMA R5, R8, R11, R5 ;  /* 0x0000000b08057223 */ /* 0x000fc80000000005 */
[----:B0-----:R-:W-:-:S04]  /*1f20*/  FFMA R5, R6, R9, R5 ;  /* 0x0000000906057223 */ /* 0x001fc80000000005 */
[----:B-1----:R-:W-:-:S04]  /*1f30*/  FFMA R5, R14, R19, R5 ;  /* 0x000000130e057223 */ /* 0x002fc80000000005 */
[----:B--2---:R-:W-:-:S04]  /*1f40*/  FFMA R5, R12, R15, R5 ;  /* 0x0000000f0c057223 */ /* 0x004fc80000000005 */
[----:B---3--:R-:W-:-:S04]  /*1f50*/  FFMA R5, R16, R21, R5 ;  /* 0x0000001510057223 */ /* 0x008fc80000000005 */
[----:B----4-:R-:W-:-:S04]  /*1f60*/  FFMA R5, R20, R25, R5 ;  /* 0x0000001914057223 */ /* 0x010fc80000000005 */
[----:B-----5:R-:W-:-:S04]  /*1f70*/  FFMA R5, R18, R23, R5 ;  /* 0x0000001712057223 */ /* 0x020fc80000000005 */
[----:B------:R-:W-:-:S04]  /*1f80*/  FFMA R5, R10, R13, R5 ;  /* 0x0000000d0a057223 */ /* 0x000fc80000000005 */
[----:B------:R-:W-:Y:S01]  /*1f90*/  FFMA R28, R28, R27, R5 ;  /* 0x0000001b1c1c7223 */ /* 0x000fe20000000005 */
[----:B------:R-:W-:Y:S06]  /*1fa0*/  BAR.SYNC.DEFER_BLOCKING 0x0 ;  /* 0x0000000000007b1d */ /* 0x000fec0000010000 */
.L_x_4:
[----:B------:R-:W0:Y:S01]  /*1fb0*/  LDC.64 R4, c[0x0][0x3a0] ;  /* 0x0000e800ff047b82 */ /* 0x000e220000000a00 */
[----:B------:R-:W-:-:S04]  /*1fc0*/  IMAD R3, R7, R17, R2 ;  /* 0x0000001107037224 */ /* 0x000fc800078e0202 */
[----:B0-----:R-:W-:-:S05]  /*1fd0*/  IMAD.WIDE.U32 R2, R3, 0x4, R4 ;  /* 0x0000000403027825 */ /* 0x001fca00078e0004 */
[----:B------:R-:W-:Y:S01]  /*1fe0*/  STG.E desc[UR10][R2.64], R28 ;  /* 0x0000001c02007986 */ /* 0x000fe2000c10190a */
[----:B------:R-:W-:Y:S05]  /*1ff0*/  EXIT ;  /* 0x000000000000794d */ /* 0x000fea0003800000 */
.L_x_8:
        /* <DEDUP_REMOVED lines=16> */
.L_x_18:


//--------------------- .text._Z17custom_kernel_bakPKfS0_S0_S0_Pfiii --------------------------
	.section	.text._Z17custom_kernel_bakPKfS0_S0_S0_Pfiii,"ax",@progbits
	.align	128
        .global         _Z17custom_kernel_bakPKfS0_S0_S0_Pfiii
        .type           _Z17custom_kernel_bakPKfS0_S0_S0_Pfiii,@function
        .size           _Z17custom_kernel_bakPKfS0_S0_S0_Pfiii,(.L_x_19 - _Z17custom_kernel_bakPKfS0_S0_S0_Pfiii)
        .other          _Z17custom_kernel_bakPKfS0_S0_S0_Pfiii,@"STO_CUDA_ENTRY STV_DEFAULT"
_Z17custom_kernel_bakPKfS0_S0_S0_Pfiii:
.text._Z17custom_kernel_bakPKfS0_S0_S0_Pfiii:
[----:B------:R-:W-:Y:S01]  /*0000*/  LDC R1, c[0x0][0x37c] ;  /* 0x0000df00ff017b82 */ /* 0x000fe20000000800 */
[----:B------:R-:W0:Y:S01]  /*0010*/  S2R R0, SR_TID.Y ;  /* 0x0000000000007919 */ /* 0x000e220000002200 */
[----:B------:R-:W1:Y:S01]  /*0020*/  LDCU UR4, c[0x0][0x360] ;  /* 0x00006c00ff0477ac */ /* 0x000e620008000800 */
[----:B------:R-:W0:Y:S01]  /*0030*/  S2R R3, SR_CTAID.Y ;  /* 0x0000000000037919 */ /* 0x000e220000002600 */
[----:B------:R-:W0:Y:S01]  /*0040*/  LDCU UR5, c[0x0][0x364] ;  /* 0x00006c80ff0577ac */ /* 0x000e220008000800 */
[----:B------:R-:W1:Y:S01]  /*0050*/  S2R R28, SR_TID.X ;  /* 0x00000000001c7919 */ /* 0x000e620000002100 */
[----:B------:R-:W2:Y:S01]  /*0060*/  LDCU.64 UR6, c[0x0][0x3a8] ;  /* 0x00007500ff0677ac */ /* 0x000ea20008000a00 */
[----:B------:R-:W1:Y:S01]  /*0070*/  S2R R39, SR_CTAID.X ;  /* 0x0000000000277919 */ /* 0x000e620000002500 */
[----:B0-----:R-:W-:Y:S01]  /*0080*/  IMAD R38, R3, UR5, R0 ;  /* 0x0000000503267c24 */ /* 0x001fe2000f8e0200 */
[----:B--2---:R-:W-:-:S04]  /*0090*/  MOV R3, UR7 ;  /* 0x0000000700037c02 */ /* 0x004fc80008000f00 */
[----:B------:R-:W-:Y:S01]  /*00a0*/  ISETP.GE.AND P0, PT, R38, R3, PT ;  /* 0x000000032600720c */ /* 0x000fe20003f06270 */
[----:B-1----:R-:W-:-:S05]  /*00b0*/  IMAD R39, R39, UR4, R28 ;  /* 0x0000000427277c24 */ /* 0x002fca000f8e021c */
[----:B------:R-:W-:-:S13]  /*00c0*/  ISETP.GE.OR P0, PT, R39, UR6, P0 ;  /* 0x0000000627007c0c */ /* 0x000fda0008706670 */
[----:B------:R-:W-:Y:S05]  /*00d0*/  @P0 EXIT ;  /* 0x000000000000094d */ /* 0x000fea0003800000 */
[----:B------:R-:W0:Y:S01]  /*00e0*/  LDCU UR4, c[0x0][0x3b0] ;  /* 0x00007600ff0477ac */ /* 0x000e220008000800 */
[----:B------:R-:W-:Y:S01]  /*00f0*/  HFMA2 R36, -RZ, RZ, 0, 0 ;  /* 0x00000000ff247431 */ /* 0x000fe200000001ff */
[----:B------:R-:W1:Y:S01]  /*0100*/  LDCU.64 UR8, c[0x0][0x358] ;  /* 0x00006b00ff0877ac */ /* 0x000e620008000a00 */
[----:B0-----:R-:W-:-:S09]  /*0110*/  UISETP.GE.AND UP0, UPT, UR4, 0x1, UPT ;  /* 0x000000010400788c */ /* 0x001fd2000bf06270 */
[----:B-1----:R-:W-:Y:S05]  /*0120*/  BRA.U !UP0, `(.L_x_9) ;  /* 0x0000000508947547 */ /* 0x002fea000b800000 */
[----:B------:R-:W-:Y:S01]  /*0130*/  MOV R36, RZ ;  /* 0x000000ff00247202 */ /* 0x000fe20000000f00 */
[----:B------:R-:W-:-:S06]  /*0140*/  UMOV UR4, URZ ;  /* 0x000000ff00047c82 */ /* 0x000fcc0008000000 */
.L_x_11:
[----:B------:R-:W0:Y:S01]  /*0150*/  S2UR UR6, SR_CgaCtaId ;  /* 0x00000000000679c3 */ /* 0x000e220000008800 */
[----:B------:R-:W-:Y:S01]  /*0160*/  UMOV UR5, 0x400 ;  /* 0x0000040000057882 */ /* 0x000fe20000000000 */
[----:B------:R-:W1:Y:S01]  /*0170*/  LDCU UR10, c[0x0][0x3b0] ;  /* 0x00007600ff0a77ac */ /* 0x000e620008000800 */
[----:B------:R-:W-:Y:S02]  /*0180*/  IADD3 R32, PT, PT, R28, UR4, RZ ;  /* 0x000000041c207c10 */ /* 0x000fe4000fffe0ff */
[----:B------:R-:W-:Y:S01]  /*0190*/  IADD3 R35, PT, PT, R0, UR4, RZ ;  /* 0x0000000400237c10 */ /* 0x000fe2000fffe0ff */
[----:B------:R-:W-:Y:S01]  /*01a0*/  UIADD3 UR4, UPT, UPT, UR4, 0x80, URZ ;  /* 0x0000008004047890 */ /* 0x000fe2000fffe0ff */
[----:B------:R-:W-:Y:S01]  /*01b0*/  IADD3 R34, PT, PT, R32, 0x10, RZ ;  /* 0x0000001020227810 */ /* 0x000fe20007ffe0ff */
[----:B------:R-:W2:Y:S01]  /*01c0*/  LDC.64 R2, c[0x0][0x3a8] ;  /* 0x0000ea00ff027b82 */ /* 0x000ea20000000a00 */
[----:B------:R-:W-:Y:S02]  /*01d0*/  IADD3 R37, PT, PT, R35, 0x10, RZ ;  /* 0x0000001023257810 */ /* 0x000fe40007ffe0ff */
[----:B------:R-:W-:Y:S01]  /*01e0*/  MOV R5, RZ ;  /* 0x000000ff00057202 */ /* 0x000fe20000000f00 */
[----:B-1----:R-:W-:-:S02]  /*01f0*/  UISETP.GE.AND UP1, UPT, UR4, UR10, UPT ;  /* 0x0000000a0400728c */ /* 0x002fc4000bf26270 */
[----:B0-----:R-:W-:Y:S02]  /*0200*/  ULEA UR7, UR6, UR5, 0x18 ;  /* 0x0000000506077291 */ /* 0x001fe4000f8ec0ff */
[----:B------:R-:W-:-:S04]  /*0210*/  UIADD3 UR5, UPT, UPT, UR5, 0x400, URZ ;  /* 0x0000040005057890 */ /* 0x000fc8000fffe0ff */
[----:B------:R-:W-:Y:S01]  /*0220*/  ULEA UR5, UR6, UR5, 0x18 ;  /* 0x0000000506057291 */ /* 0x000fe2000f8ec0ff */
[----:B------:R-:W-:Y:S01]  /*0230*/  LEA R33, R28, UR7, 0x6 ;  /* 0x000000071c217c11 */ /* 0x000fe2000f8e30ff */
[--C-:B--2---:R-:W-:Y:S02]  /*0240*/  IMAD R32, R32, R3, R38.reuse ;  /* 0x0000000320207224 */ /* 0x104fe400078e0226 */
[-CC-:B------:R-:W-:Y:S01]  /*0250*/  IMAD R35, R35, R2.reuse, R39.reuse ;  /* 0x0000000223237224 */ /* 0x180fe200078e0227 */
[----:B------:R-:W-:Y:S01]  /*0260*/  LEA R30, R0, R33, 0x2 ;  /* 0x00000021001e7211 */ /* 0x000fe200078e10ff */
[----:B------:R-:W-:Y:S01]  /*0270*/  IMAD R34, R34, R3, R38 ;  /* 0x0000000322227224 */ /* 0x000fe200078e0226 */
[----:B------:R-:W-:Y:S01]  /*0280*/  LEA R31, R0, UR5, 0x6 ;  /* 0x00000005001f7c11 */ /* 0x000fe2000f8e30ff */
[----:B------:R-:W-:Y:S01]  /*0290*/  IMAD R37, R37, R2, R39 ;  /* 0x0000000225257224 */ /* 0x000fe200078e0227 */
[----:B------:R-:W-:Y:S02]  /*02a0*/  UMOV UR5, URZ ;  /* 0x000000ff00057c82 */ /* 0x000fe40008000000 */
[----:B------:R-:W-:-:S07]  /*02b0*/  LEA R29, R28, R31, 0x2 ;  /* 0x0000001f1c1d7211 */ /* 0x000fce00078e10ff */
.L_x_10:
[----:B------:R-:W0:Y:S08]  /*02c0*/  LDC.64 R42, c[0x0][0x380] ;  /* 0x0000e000ff2a7b82 */ /* 0x000e300000000a00 */
[----:B------:R-:W1:Y:S01]  /*02d0*/  LDC.64 R40, c[0x0][0x388] ;  /* 0x0000e200ff287b82 */ /* 0x000e620000000a00 */
[----:B0-----:R-:W-:-:S06]  /*02e0*/  IMAD.WIDE R20, R35, 0x4, R42 ;  /* 0x0000000423147825 */ /* 0x001fcc00078e022a */
[----:B------:R-:W2:Y:S01]  /*02f0*/  LDG.E R21, desc[UR8][R20.64] ;  /* 0x0000000814157981 */ /* 0x000ea2000c1e1900 */
[----:B-1----:R-:W-:-:S06]  /*0300*/  IMAD.WIDE R22, R32, 0x4, R40 ;  /* 0x0000000420167825 */ /* 0x002fcc00078e0228 */
[----:B------:R-:W3:Y:S01]  /*0310*/  LDG.E R22, desc[UR8][R22.64] ;  /* 0x0000000816167981 */ /* 0x000ee2000c1e1900 */
[----:B------:R-:W-:-:S04]  /*0320*/  IMAD.WIDE R42, R37, 0x4, R42 ;  /* 0x00000004252a7825 */ /* 0x000fc800078e022a */
[----:B------:R-:W-:Y:S01]  /*0330*/  IMAD.WIDE R40, R34, 0x4, R40 ;  /* 0x0000000422287825 */ /* 0x000fe200078e0228 */
[----:B--2---:R-:W-:Y:S04]  /*0340*/  STS [R30], R21 ;  /* 0x000000151e007388 */ /* 0x004fe80000000800 */
[----:B---3--:R-:W-:Y:S01]  /*0350*/  STS [R29], R22 ;  /* 0x000000161d007388 */ /* 0x008fe20000000800 */
[----:B------:R-:W-:Y:S06]  /*0360*/  BAR.SYNC.DEFER_BLOCKING 0x0 ;  /* 0x0000000000007b1d */ /* 0x000fec0000010000 */
[----:B------:R-:W-:Y:S04]  /*0370*/  LDS.128 R12, [R33] ;  /* 0x00000000210c7984 */ /* 0x000fe80000000c00 */
[----:B------:R-:W0:Y:S04]  /*0380*/  LDS.128 R16, [R31] ;  /* 0x000000001f107984 */ /* 0x000e280000000c00 */
[----:B------:R-:W-:Y:S04]  /*0390*/  LDS.128 R8, [R31+0x10] ;  /* 0x000010001f087984 */ /* 0x000fe80000000c00 */
[----:B------:R-:W-:Y:S04]  /*03a0*/  LDS.128 R20, [R33+0x20] ;  /* 0x0000200021147984 */ /* 0x000fe80000000c00 */
[----:B------:R-:W-:Y:S01]  /*03b0*/  LDS.128 R24, [R31+0x20] ;  /* 0x000020001f187984 */ /* 0x000fe20000000c00 */
[----:B0-----:R-:W-:-:S03]  /*03c0*/  FFMA R12, R12, R16, R5 ;  /* 0x000000100c0c7223 */ /* 0x001fc60000000005 */
[----:B------:R-:W0:Y:S01]  /*03d0*/  LDS.128 R4, [R33+0x10] ;  /* 0x0000100021047984 */ /* 0x000e220000000c00 */
[----:B------:R-:W-:-:S04]  /*03e0*/  FFMA R13, R13, R17, R12 ;  /* 0x000000110d0d7223 */ /* 0x000fc8000000000c */
[----:B------:R-:W-:-:S04]  /*03f0*/  FFMA R14, R14, R18, R13 ;  /* 0x000000120e0e7223 */ /* 0x000fc8000000000d */
[----:B------:R-:W-:Y:S02]  /*0400*/  FFMA R15, R15, R19, R14 ;  /* 0x000000130f0f7223 */ /* 0x000fe4000000000e */
[----:B------:R-:W-:Y:S02]  /*0410*/  LDS.128 R16, [R31+0x30] ;  /* 0x000030001f107984 */ /* 0x000fe40000000c00 */
[----:B0-----:R-:W-:Y:S02]  /*0420*/  FFMA R4, R4, R8, R15 ;  /* 0x0000000804047223 */ /* 0x001fe4000000000f */
[----:B------:R-:W0:Y:S01]  /*0430*/  LDS.128 R12, [R33+0x30] ;  /* 0x00003000210c7984 */ /* 0x000e220000000c00 */
[----:B------:R-:W-:Y:S06]  /*0440*/  BAR.SYNC.DEFER_BLOCKING 0x0 ;  /* 0x0000000000007b1d */ /* 0x000fec0000010000 */
[----:B------:R-:W2:Y:S04]  /*0450*/  LDG.E R43, desc[UR8][R42.64] ;  /* 0x000000082a2b7981 */ /* 0x000ea8000c1e1900 */
[----:B------:R-:W3:Y:S01]  /*0460*/  LDG.E R40, desc[UR8][R40.64] ;  /* 0x0000000828287981 */ /* 0x000ee2000c1e1900 */
[----:B------:R-:W-:-:S04]  /*0470*/  FFMA R5, R5, R9, R4 ;  /* 0x0000000905057223 */ /* 0x000fc80000000004 */
        /* <DEDUP_REMOVED lines=9> */
[----:B------:R-:W-:Y:S01]  /*0510*/  FFMA R15, R15, R19, R14 ;  /* 0x000000130f0f7223 */ /* 0x000fe2000000000e */
[----:B------:R-:W-:-:S04]  /*0520*/  UIADD3 UR5, UPT, UPT, UR5, 0x2, URZ ;  /* 0x0000000205057890 */ /* 0x000fc8000fffe0ff */
[----:B------:R-:W-:Y:S01]  /*0530*/  UISETP.NE.AND UP0, UPT, UR5, 0x8, UPT ;  /* 0x000000080500788c */ /* 0x000fe2000bf05270 */
[C---:B------:R-:W-:Y:S02]  /*0540*/  LEA R37, R2.reuse, R37, 0x5 ;  /* 0x0000002502257211 */ /* 0x040fe400078e28ff */
[----:B------:R-:W-:Y:S02]  /*0550*/  LEA R35, R2, R35, 0x5 ;  /* 0x0000002302237211 */ /* 0x000fe400078e28ff */
[C---:B------:R-:W-:Y:S02]  /*0560*/  LEA R34, R3.reuse, R34, 0x5 ;  /* 0x0000002203227211 */ /* 0x040fe400078e28ff */
[----:B------:R-:W-:Y:S01]  /*0570*/  LEA R32, R3, R32, 0x5 ;  /* 0x0000002003207211 */ /* 0x000fe200078e28ff */
[----:B--2---:R-:W-:Y:S04]  /*0580*/  STS [R30], R43 ;  /* 0x0000002b1e007388 */ /* 0x004fe80000000800 */
[----:B---3--:R-:W-:Y:S01]  /*0590*/  STS [R29], R40 ;  /* 0x000000281d007388 */ /* 0x008fe20000000800 */
[----:B------:R-:W-:Y:S06]  /*05a0*/  BAR.SYNC.DEFER_BLOCKING 0x0 ;  /* 0x0000000000007b1d */ /* 0x000fec0000010000 */
[----:B------:R-:W-:Y:S04]  /*05b0*/  LDS.128 R4, [R33] ;  /* 0x0000000021047984 */ /* 0x000fe80000000c00 */
[----:B------:R-:W0:Y:S04]  /*05c0*/  LDS.128 R8, [R31] ;  /* 0x000000001f087984 */ /* 0x000e280000000c00 */
[----:B------:R-:W-:Y:S04]  /*05d0*/  LDS.128 R20, [R33+0x10] ;  /* 0x0000100021147984 */ /* 0x000fe80000000c00 */
[----:B------:R-:W1:Y:S04]  /*05e0*/  LDS.128 R24, [R31+0x10] ;  /* 0x000010001f187984 */ /* 0x000e680000000c00 */
[----:B------:R-:W-:Y:S01]  /*05f0*/  LDS.128 R16, [R31+0x30] ;  /* 0x000030001f107984 */ /* 0x000fe20000000c00 */
[----:B0-----:R-:W-:-:S04]  /*0600*/  FFMA R4, R4, R8, R15 ;  /* 0x0000000804047223 */ /* 0x001fc8000000000f */
[----:B------:R-:W-:-:S04]  /*0610*/  FFMA R5, R5, R9, R4 ;  /* 0x0000000905057223 */ /* 0x000fc80000000004 */
[----:B------:R-:W-:-:S04]  /*0620*/  FFMA R6, R6, R10, R5 ;  /* 0x0000000a06067223 */ /* 0x000fc80000000005 */
[----:B------:R-:W-:Y:S02]  /*0630*/  FFMA R13, R7, R11, R6 ;  /* 0x0000000b070d7223 */ /* 0x000fe40000000006 */
[----:B------:R-:W-:Y:S04]  /*0640*/  LDS.128 R4, [R33+0x20] ;  /* 0x0000200021047984 */ /* 0x000fe80000000c00 */
[----:B------:R-:W0:Y:S01]  /*0650*/  LDS.128 R8, [R31+0x20] ;  /* 0x000020001f087984 */ /* 0x000e220000000c00 */
[----:B-1----:R-:W-:-:S03]  /*0660*/  FFMA R20, R20, R24, R13 ;  /* 0x0000001814147223 */ /* 0x002fc6000000000d */
[----:B------:R-:W1:Y:S01]  /*0670*/  LDS.128 R12, [R33+0x30] ;  /* 0x00003000210c7984 */ /* 0x000e620000000c00 */
[----:B------:R-:W-:-:S04]  /*0680*/  FFMA R21, R21, R25, R20 ;  /* 0x0000001915157223 */ /* 0x000fc80000000014 */
[----:B------:R-:W-:-:S04]  /*0690*/  FFMA R22, R22, R26, R21 ;  /* 0x0000001a16167223 */ /* 0x000fc80000000015 */
[----:B------:R-:W-:-:S04]  /*06a0*/  FFMA R23, R23, R27, R22 ;  /* 0x0000001b17177223 */ /* 0x000fc80000000016 */
[----:B0-----:R-:W-:-:S04]  /*06b0*/  FFMA R4, R4, R8, R23 ;  /* 0x0000000804047223 */ /* 0x001fc80000000017 */
[----:B------:R-:W-:-:S04]  /*06c0*/  FFMA R5, R5, R9, R4 ;  /* 0x0000000905057223 */ /* 0x000fc80000000004 */
[----:B------:R-:W-:-:S04]  /*06d0*/  FFMA R6, R6, R10, R5 ;  /* 0x0000000a06067223 */ /* 0x000fc80000000005 */
[----:B------:R-:W-:-:S04]  /*06e0*/  FFMA R7, R7, R11, R6 ;  /* 0x0000000b07077223 */ /* 0x000fc80000000006 */
[----:B-1----:R-:W-:-:S04]  /*06f0*/  FFMA R12, R12, R16, R7 ;  /* 0x000000100c0c7223 */ /* 0x002fc80000000007 */
[----:B------:R-:W-:-:S04]  /*0700*/  FFMA R13, R13, R17, R12 ;  /* 0x000000110d0d7223 */ /* 0x000fc8000000000c */
[----:B------:R-:W-:-:S04]  /*0710*/  FFMA R14, R14, R18, R13 ;  /* 0x000000120e0e7223 */ /* 0x000fc8000000000d */
[----:B------:R-:W-:Y:S01]  /*0720*/  FFMA R5, R15, R19, R14 ;  /* 0x000000130f057223 */ /* 0x000fe2000000000e */
[----:B------:R-:W-:Y:S06]  /*0730*/  BAR.SYNC.DEFER_BLOCKING 0x0 ;  /* 0x0000000000007b1d */ /* 0x000fec0000010000 */
[----:B------:R-:W-:Y:S05]  /*0740*/  BRA.U UP0, `(.L_x_10) ;  /* 0xfffffff900dc7547 */ /* 0x000fea000b83ffff */
[----:B------:R-:W-:Y:S01]  /*0750*/  BAR.SYNC.DEFER_BLOCKING 0x0 ;  /* 0x0000000000007b1d */ /* 0x000fe20000010000 */
[----:B------:R-:W-:-:S05]  /*0760*/  FADD R36, R5, R36 ;  /* 0x0000002405247221 */ /* 0x000fca0000000000 */
[----:B------:R-:W-:Y:S05]  /*0770*/  BRA.U !UP1, `(.L_x_11) ;  /* 0xfffffff909747547 */ /* 0x000fea000b83ffff */
.L_x_9:
[----:B------:R-:W0:Y:S01]  /*0780*/  LDC.64 R4, c[0x0][0x3a0] ;  /* 0x0000e800ff047b82 */ /* 0x000e220000000a00 */
[----:B------:R-:W-:-:S04]  /*0790*/  IMAD R3, R39, R3, R38 ;  /* 0x0000000327037224 */ /* 0x000fc800078e0226 */
[----:B0-----:R-:W-:-:S05]  /*07a0*/  IMAD.WIDE R2, R3, 0x4, R4 ;  /* 0x0000000403027825 */ /* 0x001fca00078e0204 */
[----:B------:R-:W-:Y:S01]  /*07b0*/  STG.E desc[UR8][R2.64], R36 ;  /* 0x0000002402007986 */ /* 0x000fe2000c101908 */
[----:B------:R-:W-:Y:S05]  /*07c0*/  EXIT ;  /* 0x000000000000794d */ /* 0x000fea0003800000 */
.L_x_12:
        /* <DEDUP_REMOVED lines=11> */
.L_x_19:


//--------------------- .text._Z11mat_mul_refPKfS0_S0_S0_Pfiii --------------------------
	.section	.text._Z11mat_mul_refPKfS0_S0_S0_Pfiii,"ax",@progbits
	.align	128
        .global         _Z11mat_mul_refPKfS0_S0_S0_Pfiii
        .type           _Z11mat_mul_refPKfS0_S0_S0_Pfiii,@function
        .size           _Z11mat_mul_refPKfS0_S0_S0_Pfiii,(.L_x_20 - _Z11mat_mul_refPKfS0_S0_S0_Pfiii)
        .other          _Z11mat_mul_refPKfS0_S0_S0_Pfiii,@"STO_CUDA_ENTRY STV_DEFAULT"
_Z11mat_mul_refPKfS0_S0_S0_Pfiii:
.text._Z11mat_mul_refPKfS0_S0_S0_Pfiii:
        /* <DEDUP_REMOVED lines=8> */
[----:B--2---:R-:W-:Y:S01]  /*0080*/  MOV R13, UR7 ;  /* 0x00000007000d7c02 */ /* 0x004fe20008000f00 */
[----:B0-----:R-:W-:-:S05]  /*0090*/  IMAD R0, R5, UR5, R0 ;  /* 0x0000000505007c24 */ /* 0x001fca000f8e0200 */
        /* <DEDUP_REMOVED lines=11> */
.L_x_15:
[----:B------:R-:W0:Y:S01]  /*0150*/  LDC.64 R12, c[0x0][0x3a8] ;  /* 0x0000ea00ff0c7b82 */ /* 0x000e220000000a00 */
[----:B------:R-:W1:Y:S07]  /*0160*/  LDCU UR5, c[0x0][0x3b0] ;  /* 0x00007600ff0577ac */ /* 0x000e6e0008000800 */
[----:B------:R-:W2:Y:S08]  /*0170*/  LDC.64 R14, c[0x0][0x380] ;  /* 0x0000e000ff0e7b82 */ /* 0x000eb00000000a00 */
[----:B------:R-:W3:Y:S01]  /*0180*/  LDC.64 R16, c[0x0][0x388] ;  /* 0x0000e200ff107b82 */ /* 0x000ee20000000a00 */
[----:B0-----:R-:W-:-:S02]  /*0190*/  IMAD R9, R12, UR4, R3 ;  /* 0x000000040c097c24 */ /* 0x001fc4000f8e0203 */
[----:B------:R-:W-:Y:S02]  /*01a0*/  IMAD R4, R13, UR4, R0 ;  /* 0x000000040d047c24 */ /* 0x000fe4000f8e0200 */
[----:B--2---:R-:W-:-:S05]  /*01b0*/  IMAD.WIDE R6, R9, 0x4, R14 ;  /* 0x0000000409067825 */ /* 0x004fca00078e020e */
[----:B------:R0:W2:Y:S01]  /*01c0*/  LDG.E R10, desc[UR6][R6.64] ;  /* 0x00000006060a7981 */ /* 0x0000a2000c1e1900 */
[----:B---3--:R-:W-:-:S05]  /*01d0*/  IMAD.WIDE R22, R4, 0x4, R16 ;  /* 0x0000000404167825 */ /* 0x008fca00078e0210 */
[----:B------:R3:W2:Y:S01]  /*01e0*/  LDG.E R11, desc[UR6][R22.64] ;  /* 0x00000006160b7981 */ /* 0x0006a2000c1e1900 */
[----:B0-----:R-:W-:-:S05]  /*01f0*/  IMAD.WIDE R6, R12, 0x4, R6 ;  /* 0x000000040c067825 */ /* 0x001fca00078e0206 */
[----:B------:R0:W4:Y:S01]  /*0200*/  LDG.E R24, desc[UR6][R6.64] ;  /* 0x0000000606187981 */ /* 0x000122000c1e1900 */
[----:B---3--:R-:W-:-:S05]  /*0210*/  IMAD.WIDE R22, R13, 0x4, R22 ;  /* 0x000000040d167825 */ /* 0x008fca00078e0216 */
[----:B------:R3:W4:Y:S01]  /*0220*/  LDG.E R5, desc[UR6][R22.64] ;  /* 0x0000000616057981 */ /* 0x000722000c1e1900 */
[----:B------:R-:W-:-:S04]  /*0230*/  IMAD.WIDE R26, R12, 0x4, R6 ;  /* 0x000000040c1a7825 */ /* 0x000fc800078e0206 */
[----:B------:R-:W-:-:S04]  /*0240*/  IMAD.WIDE R28, R13, 0x4, R22 ;  /* 0x000000040d1c7825 */ /* 0x000fc800078e0216 */
[C---:B------:R-:W-:Y:S02]  /*0250*/  IMAD.WIDE R20, R12.reuse, 0x4, R26 ;  /* 0x000000040c147825 */ /* 0x040fe400078e021a */
[----:B------:R-:W5:Y:S02]  /*0260*/  LDG.E R26, desc[UR6][R26.64] ;  /* 0x000000061a1a7981 */ /* 0x000f64000c1e1900 */
[----:B------:R-:W-:Y:S02]  /*0270*/  IMAD.WIDE R18, R13, 0x4, R28 ;  /* 0x000000040d127825 */ /* 0x000fe400078e021c */
[----:B------:R-:W5:Y:S02]  /*0280*/  LDG.E R28, desc[UR6][R28.64] ;  /* 0x000000061c1c7981 */ /* 0x000f64000c1e1900 */
[C---:B0-----:R-:W-:Y:S02]  /*0290*/  IMAD.WIDE R6, R12.reuse, 0x4, R20 ;  /* 0x000000040c067825 */ /* 0x041fe400078e0214 */
[----:B------:R0:W5:Y:S04]  /*02a0*/  LDG.E R8, desc[UR6][R20.64] ;  /* 0x0000000614087981 */ /* 0x000168000c1e1900 */
[----:B------:R-:W5:Y:S01]  /*02b0*/  LDG.E R27, desc[UR6][R18.64] ;  /* 0x00000006121b7981 */ /* 0x000f62000c1e1900 */
[----:B---3--:R-:W-:-:S03]  /*02c0*/  IMAD.WIDE R22, R12, 0x4, R6 ;  /* 0x000000040c167825 */ /* 0x008fc600078e0206 */
[----:B------:R-:W3:Y:S01]  /*02d0*/  LDG.E R7, desc[UR6][R6.64] ;  /* 0x0000000606077981 */ /* 0x000ee2000c1e1900 */
[----:B0-----:R-:W-:-:S05]  /*02e0*/  IMAD.WIDE R20, R12, 0x4, R22 ;  /* 0x000000040c147825 */ /* 0x001fca00078e0216 */
[----:B------:R0:W3:Y:S04]  /*02f0*/  LDG.E R29, desc[UR6][R20.64] ;  /* 0x00000006141d7981 */ /* 0x0000e8000c1e1900 */
[----:B------:R-:W3:Y:S01]  /*0300*/  LDG.E R6, desc[UR6][R22.64] ;  /* 0x0000000616067981 */ /* 0x000ee2000c1e1900 */
[----:B0-----:R-:W-:-:S06]  /*0310*/  IMAD.WIDE R20, R12, 0x4, R20 ;  /* 0x000000040c147825 */ /* 0x001fcc00078e0214 */
[----:B------:R-:W3:Y:S01]  /*0320*/  LDG.E R20, desc[UR6][R20.64] ;  /* 0x0000000614147981 */ /* 0x000ee2000c1e1900 */
[----:B--2---:R-:W-:Y:S01]  /*0330*/  FFMA R25, R10, R11, RZ ;  /* 0x0000000b0a197223 */ /* 0x004fe200000000ff */
[----:B------:R-:W-:-:S04]  /*0340*/  IMAD.WIDE R10, R13, 0x4, R18 ;  /* 0x000000040d0a7825 */ /* 0x000fc800078e0212 */
[C---:B------:R-:W-:Y:S02]  /*0350*/  IMAD.WIDE R18, R13.reuse, 0x4, R10 ;  /* 0x000000040d127825 */ /* 0x040fe400078e020a */
[----:B------:R-:W3:Y:S02]  /*0360*/  LDG.E R10, desc[UR6][R10.64] ;  /* 0x000000060a0a7981 */ /* 0x000ee4000c1e1900 */
[----:B----4-:R-:W-:Y:S01]  /*0370*/  FFMA R5, R24, R5, R25 ;  /* 0x0000000518057223 */ /* 0x010fe20000000019 */
[C---:B------:R-:W-:Y:S02]  /*0380*/  IMAD.WIDE R24, R13.reuse, 0x4, R18 ;  /* 0x000000040d187825 */ /* 0x040fe400078e0212 */
[----:B------:R-:W2:Y:S04]  /*0390*/  LDG.E R19, desc[UR6][R18.64] ;  /* 0x0000000612137981 */ /* 0x000ea8000c1e1900 */
[----:B------:R0:W4:Y:S02]  /*03a0*/  LDG.E R18, desc[UR6][R24.64] ;  /* 0x0000000618127981 */ /* 0x000124000c1e1900 */
[----:B0-----:R-:W-:-:S06]  /*03b0*/  IMAD.WIDE R24, R13, 0x4, R24 ;  /* 0x000000040d187825 */ /* 0x001fcc00078e0218 */
[----:B------:R-:W4:Y:S01]  /*03c0*/  LDG.E R25, desc[UR6][R24.64] ;  /* 0x0000000618197981 */ /* 0x000f22000c1e1900 */
[----:B-----5:R-:W-:-:S04]  /*03d0*/  FFMA R5, R26, R28, R5 ;  /* 0x0000001c1a057223 */ /* 0x020fc80000000005 */
[----:B------:R-:W-:Y:S01]  /*03e0*/  FFMA R8, R8, R27, R5 ;  /* 0x0000001b08087223 */ /* 0x000fe20000000005 */
[----:B------:R-:W-:Y:S01]  /*03f0*/  UIADD3 UR4, UPT, UPT, UR4, 0x80, URZ ;  /* 0x0000008004047890 */ /* 0x000fe2000fffe0ff */
[----:B------:R-:W-:Y:S02]  /*0400*/  LEA R9, R12, R9, 0x3 ;  /* 0x000000090c097211 */ /* 0x000fe400078e18ff */
[----:B------:R-:W-:Y:S01]  /*0410*/  LEA R4, R13, R4, 0x3 ;  /* 0x000000040d047211 */ /* 0x000fe200078e18ff */
[----:B-1----:R-:W-:-:S03]  /*0420*/  UISETP.GE.AND UP1, UPT, UR4, UR5, UPT ;  /* 0x000000050400728c */ /* 0x002fc6000bf26270 */
[----:B------:R-:W-:Y:S01]  /*0430*/  UMOV UR5, 0x8 ;  /* 0x0000000800057882 */ /* 0x000fe20000000000 */
[----:B---3--:R-:W-:-:S04]  /*0440*/  FFMA R7, R7, R10, R8 ;  /* 0x0000000a07077223 */ /* 0x008fc80000000008 */
[----:B--2---:R-:W-:-:S04]  /*0450*/  FFMA R6, R6, R19, R7 ;  /* 0x0000001306067223 */ /* 0x004fc80000000007 */
[----:B----4-:R-:W-:-:S04]  /*0460*/  FFMA R29, R29, R18, R6 ;  /* 0x000000121d1d7223 */ /* 0x010fc80000000006 */
[----:B------:R-:W-:-:S07]  /*0470*/  FFMA R5, R20, R25, R29 ;  /* 0x0000001914057223 */ /* 0x000fce000000001d */
.L_x_14:
[----:B------:R-:W-:-:S04]  /*0480*/  IMAD.WIDE R26, R9, 0x4, R14 ;  /* 0x00000004091a7825 */ /* 0x000fc800078e020e */
[----:B------:R-:W-:Y:S01]  /*0490*/  IMAD.WIDE R22, R4, 0x4, R16 ;  /* 0x0000000404167825 */ /* 0x000fe200078e0210 */
[----:B------:R-:W2:Y:S03]  /*04a0*/  LDG.E R10, desc[UR6][R26.64] ;  /* 0x000000061a0a7981 */ /* 0x000ea6000c1e1900 */
[----:B------:R-:W-:Y:S01]  /*04b0*/  IMAD.WIDE R18, R12, 0x4, R26 ;  /* 0x000000040c127825 */ /* 0x000fe200078e021a */
[----:B------:R0:W2:Y:S04]  /*04c0*/  LDG.E R6, desc[UR6][R22.64] ;  /* 0x0000000616067981 */ /* 0x0000a8000c1e1900 */
[----:B------:R1:W3:Y:S01]  /*04d0*/  LDG.E R7, desc[UR6][R18.64] ;  /* 0x0000000612077981 */ /* 0x0002e2000c1e1900 */
[----:B0-----:R-:W-:-:S05]  /*04e0*/  IMAD.WIDE R22, R13, 0x4, R22 ;  /* 0x000000040d167825 */ /* 0x001fca00078e0216 */
[----:B------:R-:W3:Y:S01]  /*04f0*/  LDG.E R8, desc[UR6][R22.64] ;  /* 0x0000000616087981 */ /* 0x000ee2000c1e1900 */
[----:B------:R-:W-:-:S04]  /*0500*/  IMAD.WIDE R28, R12, 0x4, R18 ;  /* 0x000000040c1c7825 */ /* 0x000fc800078e0212 */
[----:B-1----:R-:W-:-:S04]  /*0510*/  IMAD.WIDE R18, R13, 0x4, R22 ;  /* 0x000000040d127825 */ /* 0x002fc800078e0216 */
[C---:B------:R-:W-:Y:S02]  /*0520*/  IMAD.WIDE R24, R12.reuse, 0x4, R28 ;  /* 0x000000040c187825 */ /* 0x040fe400078e021c */
[----:B------:R-:W4:Y:S02]  /*0530*/  LDG.E R28, desc[UR6][R28.64] ;  /* 0x000000061c1c7981 */ /* 0x000f24000c1e1900 */
[----:B------:R-:W-:Y:S02]  /*0540*/  IMAD.WIDE R20, R13, 0x4, R18 ;  /* 0x000000040d147825 */ /* 0x000fe400078e0212 */
[----:B------:R0:W5:Y:S04]  /*0550*/  LDG.E R26, desc[UR6][R24.64] ;  /* 0x00000006181a7981 */ /* 0x000168000c1e1900 */
[----:B------:R1:W5:Y:S04]  /*0560*/  LDG.E R27, desc[UR6][R20.64] ;  /* 0x00000006141b7981 */ /* 0x000368000c1e1900 */
[----:B------:R1:W4:Y:S01]  /*0570*/  LDG.E R29, desc[UR6][R18.64] ;  /* 0x00000006121d7981 */ /* 0x000322000c1e1900 */
[----:B0-----:R-:W-:-:S04]  /*0580*/  IMAD.WIDE R24, R12, 0x4, R24 ;  /* 0x000000040c187825 */ /* 0x001fc800078e0218 */
[----:B-1----:R-:W-:-:S04]  /*0590*/  IMAD.WIDE R20, R13, 0x4, R20 ;  /* 0x000000040d147825 */ /* 0x002fc800078e0214 */
[----:B------:R-:W-:Y:S01]  /*05a0*/  IMAD.WIDE R22, R12, 0x4, R24 ;  /* 0x000000040c167825 */ /* 0x000fe200078e0218 */
[----:B------:R-:W5:Y:S03]  /*05b0*/  LDG.E R11, desc[UR6][R20.64] ;  /* 0x00000006140b7981 */ /* 0x000f66000c1e1900 */
[----:B------:R-:W-:-:S04]  /*05c0*/  IMAD.WIDE R18, R13, 0x4, R20 ;  /* 0x000000040d127825 */ /* 0x000fc800078e0214 */
[----:B--2---:R-:W-:Y:S02]  /*05d0*/  FFMA R10, R10, R6, R5 ;  /* 0x000000060a0a7223 */ /* 0x004fe40000000005 */
[----:B------:R-:W2:Y:S04]  /*05e0*/  LDG.E R6, desc[UR6][R24.64] ;  /* 0x0000000618067981 */ /* 0x000ea8000c1e1900 */
[----:B------:R0:W2:Y:S01]  /*05f0*/  LDG.E R5, desc[UR6][R18.64] ;  /* 0x0000000612057981 */ /* 0x0000a2000c1e1900 */
[----:B---3--:R-:W-:-:S03]  /*0600*/  FFMA R7, R7, R8, R10 ;  /* 0x0000000807077223 */ /* 0x008fc6000000000a */
[----:B------:R1:W3:Y:S01]  /*0610*/  LDG.E R10, desc[UR6][R22.64] ;  /* 0x00000006160a7981 */ /* 0x0002e2000c1e1900 */
[----:B0-----:R-:W-:-:S04]  /*0620*/  IMAD.WIDE R18, R13, 0x4, R18 ;  /* 0x000000040d127825 */ /* 0x001fc800078e0212 */
[----:B-1----:R-:W-:-:S05]  /*0630*/  IMAD.WIDE R22, R12, 0x4, R22 ;  /* 0x000000040c167825 */ /* 0x002fca00078e0216 */
[----:B------:R-:W3:Y:S01]  /*0640*/  LDG.E R8, desc[UR6][R22.64] ;  /* 0x0000000616087981 */ /* 0x000ee2000c1e1900 */
[----:B------:R-:W-:-:S04]  /*0650*/  IMAD.WIDE R20, R12, 0x4, R22 ;  /* 0x000000040c147825 */ /* 0x000fc800078e0216 */
[----:B------:R-:W-:Y:S02]  /*0660*/  IMAD.WIDE R24, R13, 0x4, R18 ;  /* 0x000000040d187825 */ /* 0x000fe400078e0212 */
[----:B------:R-:W3:Y:S04]  /*0670*/  LDG.E R20, desc[UR6][R20.64] ;  /* 0x0000000614147981 */ /* 0x000ee8000c1e1900 */
[----:B------:R0:W3:Y:S04]  /*0680*/  LDG.E R23, desc[UR6][R18.64] ;  /* 0x0000000612177981 */ /* 0x0000e8000c1e1900 */
[----:B------:R-:W3:Y:S01]  /*0690*/  LDG.E R25, desc[UR6][R24.64] ;  /* 0x0000000618197981 */ /* 0x000ee2000c1e1900 */
[----:B----4-:R-:W-:Y:S01]  /*06a0*/  FFMA R7, R28, R29, R7 ;  /* 0x0000001d1c077223 */ /* 0x010fe20000000007 */
[----:B------:R-:W-:-:S02]  /*06b0*/  LEA R9, R12, R9, 0x3 ;  /* 0x000000090c097211 */ /* 0x000fc400078e18ff */
[----:B------:R-:W-:Y:S01]  /*06c0*/  LEA R4, R13, R4, 0x3 ;  /* 0x000000040d047211 */ /* 0x000fe200078e18ff */
[----:B-----5:R-:W-:Y:S02]  /*06d0*/  FFMA R7, R26, R27, R7 ;  /* 0x0000001b1a077223 */ /* 0x020fe40000000007 */
[----:B------:R-:W-:-:S04]  /*06e0*/  IMAD.WIDE R28, R9, 0x4, R14 ;  /* 0x00000004091c7825 */ /* 0x000fc800078e020e */
[----:B------:R-:W-:Y:S01]  /*06f0*/  IMAD.WIDE R26, R4, 0x4, R16 ;  /* 0x00000004041a7825 */ /* 0x000fe200078e0210 */
[----:B------:R1:W4:Y:S04]  /*0700*/  LDG.E R22, desc[UR6][R28.64] ;  /* 0x000000061c167981 */ /* 0x000328000c1e1900 */
[----:B------:R3:W4:Y:S01]  /*0710*/  LDG.E R21, desc[UR6][R26.64] ;  /* 0x000000061a157981 */ /* 0x000722000c1e1900 */
[----:B0-----:R-:W-:-:S05]  /*0720*/  IMAD.WIDE R18, R13, 0x4, R26 ;  /* 0x000000040d127825 */ /* 0x001fca00078e021a */
[----:B------:R-:W5:Y:S01]  /*0730*/  LDG.E R24, desc[UR6][R18.64] ;  /* 0x0000000612187981 */ /* 0x000f62000c1e1900 */
[----:B--2---:R-:W-:Y:S01]  /*0740*/  FFMA R11, R6, R11, R7 ;  /* 0x0000000b060b7223 */ /* 0x004fe20000000007 */
[----:B------:R-:W-:-:S04]  /*0750*/  IMAD.WIDE R6, R12, 0x4, R28 ;  /* 0x000000040c067825 */ /* 0x000fc800078e021c */
[----:B-1----:R-:W-:-:S04]  /*0760*/  IMAD.WIDE R28, R13, 0x4, R18 ;  /* 0x000000040d1c7825 */ /* 0x002fc800078e0212 */
[----:B---3--:R-:W-:Y:S01]  /*0770*/  FFMA R27, R10, R5, R11 ;  /* 0x000000050a1b7223 */ /* 0x008fe2000000000b */
[----:B------:R-:W-:Y:S01]  /*0780*/  IMAD.WIDE R10, R12, 0x4, R6 ;  /* 0x000000040c0a7825 */ /* 0x000fe200078e0206 */
[----:B------:R0:W5:Y:S03]  /*0790*/  LDG.E R5, desc[UR6][R6.64] ;  /* 0x0000000606057981 */ /* 0x000166000c1e1900 */
[----:B0-----:R-:W-:Y:S02]  /*07a0*/  FFMA R7, R8, R23, R27 ;  /* 0x0000001708077223 */ /* 0x001fe4000000001b */
[----:B------:R0:W2:Y:S01]  /*07b0*/  LDG.E R8, desc[UR6][R10.64] ;  /* 0x000000060a087981 */ /* 0x0000a2000c1e1900 */
[----:B------:R-:W-:-:S03]  /*07c0*/  IMAD.WIDE R26, R13, 0x4, R28 ;  /* 0x000000040d1a7825 */ /* 0x000fc600078e021c */
[----:B------:R-:W2:Y:S01]  /*07d0*/  LDG.E R23, desc[UR6][R28.64] ;  /* 0x000000061c177981 */ /* 0x000ea2000c1e1900 */
[----:B------:R-:W-:Y:S01]  /*07e0*/  FFMA R20, R20, R25, R7 ;  /* 0x0000001914147223 */ /* 0x000fe20000000007 */
[C---:B0-----:R-:W-:Y:S02]  /*07f0*/  IMAD.WIDE R10, R12.reuse, 0x4, R10 ;  /* 0x000000040c0a7825 */ /* 0x041fe400078e020a */
[----:B------:R-:W3:Y:S02]  /*0800*/  LDG.E R28, desc[UR6][R26.64] ;  /* 0x000000061a1c7981 */ /* 0x000ee4000c1e1900 */
[----:B------:R-:W-:Y:S02]  /*0810*/  IMAD.WIDE R18, R13, 0x4, R26 ;  /* 0x000000040d127825 */ /* 0x000fe400078e021a */
[----:B------:R-:W3:Y:S02]  /*0820*/  LDG.E R25, desc[UR6][R10.64] ;  /* 0x000000060a197981 */ /* 0x000ee4000c1e1900 */
[----:B------:R-:W-:-:S05]  /*0830*/  IMAD.WIDE R6, R12, 0x4, R10 ;  /* 0x000000040c067825 */ /* 0x000fca00078e020a */
[----:B------:R-:W3:Y:S04]  /*0840*/  LDG.E R27, desc[UR6][R6.64] ;  /* 0x00000006061b7981 */ /* 0x000ee8000c1e1900 */
[----:B------:R0:W3:Y:S01]  /*0850*/  LDG.E R26, desc[UR6][R18.64] ;  /* 0x00000006121a7981 */ /* 0x0000e2000c1e1900 */
[----:B----4-:R-:W-:Y:S01]  /*0860*/  FFMA R22, R22, R21, R20 ;  /* 0x0000001516167223 */ /* 0x010fe20000000014 */
[----:B------:R-:W-:-:S04]  /*0870*/  IMAD.WIDE R20, R12, 0x4, R6 ;  /* 0x000000040c147825 */ /* 0x000fc800078e0206 */
[----:B0-----:R-:W-:-:S04]  /*0880*/  IMAD.WIDE R18, R13, 0x4, R18 ;  /* 0x000000040d127825 */ /* 0x001fc800078e0212 */
[----:B------:R-:W-:Y:S02]  /*0890*/  IMAD.WIDE R6, R12, 0x4, R20 ;  /* 0x000000040c067825 */ /* 0x000fe400078e0214 */
[----:B------:R-:W4:Y:S02]  /*08a0*/  LDG.E R20, desc[UR6][R20.64] ;  /* 0x0000000614147981 */ /* 0x000f24000c1e1900 */
[C---:B------:R-:W-:Y:S01]  /*08b0*/  IMAD.WIDE R10, R13.reuse, 0x4, R18 ;  /* 0x000000040d0a7825 */ /* 0x040fe200078e0212 */
[----:B------:R-:W-:-:S04]  /*08c0*/  LEA R4, R13, R4, 0x3 ;  /* 0x000000040d047211 */ /* 0x000fc800078e18ff */
[----:B------:R-:W4:Y:S01]  /*08d0*/  LDG.E R21, desc[UR6][R10.64] ;  /* 0x000000060a157981 */ /* 0x000f22000c1e1900 */
[----:B-----5:R-:W-:-:S03]  /*08e0*/  FFMA R29, R5, R24, R22 ;  /* 0x00000018051d7223 */ /* 0x020fc60000000016 */
[----:B------:R2:W4:Y:S04]  /*08f0*/  LDG.E R5, desc[UR6][R18.64] ;  /* 0x0000000612057981 */ /* 0x000528000c1e1900 */
[----:B------:R0:W5:Y:S01]  /*0900*/  LDG.E R24, desc[UR6][R6.64] ;  /* 0x0000000606187981 */ /* 0x000162000c1e1900 */
[----:B--2---:R-:W-:Y:S01]  /*0910*/  FFMA R18, R8, R23, R29 ;  /* 0x0000001708127223 */ /* 0x004fe2000000001d */
[C---:B------:R-:W-:Y:S01]  /*0920*/  LEA R29, R12.reuse, R9, 0x3 ;  /* 0x000000090c1d7211 */ /* 0x040fe200078e18ff */
[----:B------:R-:W-:-:S04]  /*0930*/  IMAD.WIDE R22, R12, 0x4, R6 ;  /* 0x000000040c167825 */ /* 0x000fc800078e0206 */
[----:B------:R-:W-:Y:S02]  /*0940*/  IMAD.WIDE R8, R13, 0x4, R10 ;  /* 0x000000040d087825 */ /* 0x000fe400078e020a */
[----:B------:R1:W2:Y:S02]  /*0950*/  LDG.E R22, desc[UR6][R22.64] ;  /* 0x0000000616167981 */ /* 0x0002a4000c1e1900 */
[----:B0-----:R-:W-:Y:S02]  /*0960*/  IMAD.WIDE R6, R4, 0x4, R16 ;  /* 0x0000000404067825 */ /* 0x001fe400078e0210 */
[----:B------:R-:W2:Y:S02]  /*0970*/  LDG.E R9, desc[UR6][R8.64] ;  /* 0x0000000608097981 */ /* 0x000ea4000c1e1900 */
[----:B---3--:R-:W-:Y:S01]  /*0980*/  FFMA R28, R25, R28, R18 ;  /* 0x0000001c191c7223 */ /* 0x008fe20000000012 */
[----:B------:R-:W-:-:S04]  /*0990*/  IMAD.WIDE R18, R29, 0x4, R14 ;  /* 0x000000041d127825 */ /* 0x000fc800078e020e */
[----:B------:R-:W-:Y:S01]  /*09a0*/  IMAD.WIDE R10, R13, 0x4, R6 ;  /* 0x000000040d0a7825 */ /* 0x000fe200078e0206 */
[----:B------:R-:W3:Y:S03]  /*09b0*/  LDG.E R25, desc[UR6][R18.64] ;  /* 0x0000000612197981 */ /* 0x000ee6000c1e1900 */
[----:B-1----:R-:W-:Y:S01]  /*09c0*/  FFMA R23, R27, R26, R28 ;  /* 0x0000001a1b177223 */ /* 0x002fe2000000001c */
[C---:B------:R-:W-:Y:S01]  /*09d0*/  IMAD.WIDE R26, R12.reuse, 0x4, R18 ;  /* 0x000000040c1a7825 */ /* 0x040fe200078e0212 */
[----:B------:R-:W3:Y:S04]  /*09e0*/  LDG.E R28, desc[UR6][R6.64] ;  /* 0x00000006061c7981 */ /* 0x000ee8000c1e1900 */
[----:B------:R0:W3:Y:S04]  /*09f0*/  LDG.E R6, desc[UR6][R26.64] ;  /* 0x000000061a067981 */ /* 0x0000e8000c1e1900 */
[----:B------:R1:W3:Y:S01]  /*0a00*/  LDG.E R7, desc[UR6][R10.64] ;  /* 0x000000060a077981 */ /* 0x0002e2000c1e1900 */
[----:B0-----:R-:W-:-:S04]  /*0a10*/  IMAD.WIDE R26, R12, 0x4, R26 ;  /* 0x000000040c1a7825 */ /* 0x001fc800078e021a */
[----:B-1----:R-:W-:-:S04]  /*0a20*/  IMAD.WIDE R10, R13, 0x4, R10 ;  /* 0x000000040d0a7825 */ /* 0x002fc800078e020a */
[----:B------:R-:W-:-:S04]  /*0a30*/  IMAD.WIDE R18, R12, 0x4, R26 ;  /* 0x000000040c127825 */ /* 0x000fc800078e021a */
[----:B----4-:R-:W-:-:S04]  /*0a40*/  FFMA R5, R20, R5, R23 ;  /* 0x0000000514057223 */ /* 0x010fc80000000017 */
[----:B-----5:R-:W-:Y:S01]  /*0a50*/  FFMA R23, R24, R21, R5 ;  /* 0x0000001518177223 */ /* 0x020fe20000000005 */
[----:B------:R-:W-:Y:S01]  /*0a60*/  IMAD.WIDE R20, R13, 0x4, R10 ;  /* 0x000000040d147825 */ /* 0x000fe200078e020a */
[----:B------:R2:W4:Y:S04]  /*0a70*/  LDG.E R5, desc[UR6][R26.64] ;  /* 0x000000061a057981 */ /* 0x000528000c1e1900 */
[----:B------:R-:W4:Y:S04]  /*0a80*/  LDG.E R24, desc[UR6][R10.64] ;  /* 0x000000060a187981 */ /* 0x000f28000c1e1900 */
[----:B------:R3:W5:Y:S04]  /*0a90*/  LDG.E R10, desc[UR6][R18.64] ;  /* 0x00000006120a7981 */ /* 0x000768000c1e1900 */
[----:B------:R-:W5:Y:S01]  /*0aa0*/  LDG.E R11, desc[UR6][R20.64] ;  /* 0x00000006140b7981 */ /* 0x000f62000c1e1900 */
[----:B--2---:R-:W-:Y:S01]  /*0ab0*/  FFMA R26, R22, R9, R23 ;  /* 0x00000009161a7223 */ /* 0x004fe20000000017 */
[----:B------:R-:W-:-:S04]  /*0ac0*/  IMAD.WIDE R8, R12, 0x4, R18 ;  /* 0x000000040c087825 */ /* 0x000fc800078e0212 */
[----:B------:R-:W-:-:S04]  /*0ad0*/  IMAD.WIDE R22, R13, 0x4, R20 ;  /* 0x000000040d167825 */ /* 0x000fc800078e0214 */
[----:B---3--:R-:W-:Y:S01]  /*0ae0*/  FFMA R19, R25, R28, R26 ;  /* 0x0000001c19137223 */ /* 0x008fe2000000001a */
[----:B------:R-:W-:Y:S01]  /*0af0*/  IMAD.WIDE R26, R12, 0x4, R8 ;  /* 0x000000040c1a7825 */ /* 0x000fe200078e0208 */
[----:B------:R0:W2:Y:S04]  /*0b00*/  LDG.E R28, desc[UR6][R22.64] ;  /* 0x00000006161c7981 */ /* 0x0000a8000c1e1900 */
[----:B------:R1:W2:Y:S01]  /*0b10*/  LDG.E R25, desc[UR6][R8.64] ;  /* 0x0000000608197981 */ /* 0x0002a2000c1e1900 */
[----:B0-----:R-:W-:-:S04]  /*0b20*/  IMAD.WIDE R22, R13, 0x4, R22 ;  /* 0x000000040d167825 */ /* 0x001fc800078e0216 */
[----:B-1----:R-:W-:Y:S01]  /*0b30*/  FFMA R8, R6, R7, R19 ;  /* 0x0000000706087223 */ /* 0x002fe20000000013 */
[----:B------:R-:W3:Y:S01]  /*0b40*/  LDG.E R9, desc[UR6][R26.64] ;  /* 0x000000061a097981 */ /* 0x000ee2000c1e1900 */
[----:B------:R-:W-:-:S04]  /*0b50*/  IMAD.WIDE R6, R12, 0x4, R26 ;  /* 0x000000040c067825 */ /* 0x000fc800078e021a */
[C---:B------:R-:W-:Y:S01]  /*0b60*/  IMAD.WIDE R18, R13.reuse, 0x4, R22 ;  /* 0x000000040d127825 */ /* 0x040fe200078e0216 */
[----:B------:R-:W3:Y:S03]  /*0b70*/  LDG.E R26, desc[UR6][R22.64] ;  /* 0x00000006161a7981 */ /* 0x000ee6000c1e1900 */
[----:B------:R-:W-:Y:S01]  /*0b80*/  IMAD.WIDE R20, R12, 0x4, R6 ;  /* 0x000000040c147825 */ /* 0x000fe200078e0206 */
[----:B------:R-:W3:Y:S05]  /*0b90*/  LDG.E R27, desc[UR6][R6.64] ;  /* 0x00000006061b7981 */ /* 0x000eea000c1e1900 */
[----:B------:R-:W3:Y:S04]  /*0ba0*/  LDG.E R20, desc[UR6][R20.64] ;  /* 0x0000000614147981 */ /* 0x000ee8000c1e1900 */
[----:B------:R0:W3:Y:S02]  /*0bb0*/  LDG.E R6, desc[UR6][R18.64] ;  /* 0x0000000612067981 */ /* 0x0000e4000c1e1900 */
[----:B0-----:R-:W-:-:S06]  /*0bc0*/  IMAD.WIDE R18, R13, 0x4, R18 ;  /* 0x000000040d127825 */ /* 0x001fcc00078e0212 */
[----:B------:R-:W3:Y:S01]  /*0bd0*/  LDG.E R19, desc[UR6][R18.64] ;  /* 0x0000000612137981 */ /* 0x000ee2000c1e1900 */
[----:B------:R-:W-:Y:S01]  /*0be0*/  LEA R29, R12, R29, 0x3 ;  /* 0x0000001d0c1d7211 */ /* 0x000fe200078e18ff */
[----:B----4-:R-:W-:Y:S01]  /*0bf0*/  FFMA R5, R5, R24, R8 ;  /* 0x0000001805057223 */ /* 0x010fe20000000008 */
[----:B------:R-:W-:-:S03]  /*0c00*/  LEA R8, R13, R4, 0x3 ;  /* 0x000000040d087211 */ /* 0x000fc600078e18ff */
[----:B-----5:R-:W-:Y:S01]  /*0c10*/  FFMA R22, R10, R11, R5 ;  /* 0x0000000b0a167223 */ /* 0x020fe20000000005 */
[----:B------:R-:W-:-:S04]  /*0c20*/  IMAD.WIDE R4, R29, 0x4, R14 ;  /* 0x000000041d047825 */ /* 0x000fc800078e020e */
[----:B------:R-:W-:Y:S01]  /*0c30*/  IMAD.WIDE R10, R8, 0x4, R16 ;  /* 0x00000004080a7825 */ /* 0x000fe200078e0210 */
[----:B------:R-:W4:Y:S03]  /*0c40*/  LDG.E R7, desc[UR6][R4.64] ;  /* 0x0000000604077981 */ /* 0x000f26000c1e1900 */
[----:B--2---:R-:W-:Y:S01]  /*0c50*/  FFMA R21, R25, R28, R22 ;  /* 0x0000001c19157223 */ /* 0x004fe20000000016 */
[----:B------:R-:W-:Y:S01]  /*0c60*/  IMAD.WIDE R22, R12, 0x4, R4 ;  /* 0x000000040c167825 */ /* 0x000fe200078e0204 */
[----:B------:R-:W4:Y:S03]  /*0c70*/  LDG.E R28, desc[UR6][R10.64] ;  /* 0x000000060a1c7981 */ /* 0x000f26000c1e1900 */
[----:B------:R-:W-:-:S05]  /*0c80*/  IMAD.WIDE R24, R13, 0x4, R10 ;  /* 0x000000040d187825 */ /* 0x000fca00078e020a */
[----:B------:R0:W2:Y:S01]  /*0c90*/  LDG.E R18, desc[UR6][R24.64] ;  /* 0x0000000618127981 */ /* 0x0000a2000c1e1900 */
[----:B---3--:R-:W-:-:S03]  /*0ca0*/  FFMA R26, R9, R26, R21 ;  /* 0x0000001a091a7223 */ /* 0x008fc60000000015 */
[----:B------:R1:W2:Y:S01]  /*0cb0*/  LDG.E R9, desc[UR6][R22.64] ;  /* 0x0000000616097981 */ /* 0x0002a2000c1e1900 */
[----:B0-----:R-:W-:-:S04]  /*0cc0*/  IMAD.WIDE R24, R13, 0x4, R24 ;  /* 0x000000040d187825 */ /* 0x001fc800078e0218 */
[----:B-1----:R-:W-:-:S04]  /*0cd0*/  IMAD.WIDE R22, R12, 0x4, R22 ;  /* 0x000000040c167825 */ /* 0x002fc800078e0216 */
[----:B------:R-:W-:Y:S02]  /*0ce0*/  FFMA R27, R27, R6, R26 ;  /* 0x000000061b1b7223 */ /* 0x000fe4000000001a */
[----:B------:R0:W3:Y:S01]  /*0cf0*/  LDG.E R6, desc[UR6][R22.64] ;  /* 0x0000000616067981 */ /* 0x0000e2000c1e1900 */
[----:B------:R-:W-:-:S04]  /*0d00*/  IMAD.WIDE R4, R12, 0x4, R22 ;  /* 0x000000040c047825 */ /* 0x000fc800078e0216 */
[C---:B------:R-:W-:Y:S01]  /*0d10*/  IMAD.WIDE R10, R13.reuse, 0x4, R24 ;  /* 0x000000040d0a7825 */ /* 0x040fe200078e0218 */
[----:B------:R1:W3:Y:S03]  /*0d20*/  LDG.E R23, desc[UR6][R24.64] ;  /* 0x0000000618177981 */ /* 0x0002e6000c1e1900 */
[----:B0-----:R-:W-:Y:S01]  /*0d30*/  FFMA R22, R20, R19, R27 ;  /* 0x0000001314167223 */ /* 0x001fe2000000001b */
[----:B------:R-:W-:Y:S01]  /*0d40*/  IMAD.WIDE R20, R12, 0x4, R4 ;  /* 0x000000040c147825 */ /* 0x000fe200078e0204 */
[----:B------:R-:W5:Y:S03]  /*0d50*/  LDG.E R19, desc[UR6][R4.64] ;  /* 0x0000000604137981 */ /* 0x000f66000c1e1900 */
[C---:B------:R-:W-:Y:S01]  /*0d60*/  IMAD.WIDE R26, R13.reuse, 0x4, R10 ;  /* 0x000000040d1a7825 */ /* 0x040fe200078e020a */
[----:B------:R-:W5:Y:S04]  /*0d70*/  LDG.E R4, desc[UR6][R10.64] ;  /* 0x000000060a047981 */ /* 0x000f68000c1e1900 */
[----:B------:R0:W5:Y:S04]  /*0d80*/  LDG.E R5, desc[UR6][R20.64] ;  /* 0x0000000614057981 */ /* 0x000168000c1e1900 */
[----:B------:R0:W5:Y:S01]  /*0d90*/  LDG.E R10, desc[UR6][R26.64] ;  /* 0x000000061a0a7981 */ /* 0x000162000c1e1900 */
[----:B-1----:R-:W-:-:S04]  /*0da0*/  IMAD.WIDE R24, R13, 0x4, R26 ;  /* 0x000000040d187825 */ /* 0x002fc800078e021a */
[----:B0-----:R-:W-:-:S04]  /*0db0*/  IMAD.WIDE R20, R12, 0x4, R20 ;  /* 0x000000040c147825 */ /* 0x001fc800078e0214 */
[C---:B------:R-:W-:Y:S01]  /*0dc0*/  IMAD.WIDE R26, R12.reuse, 0x4, R20 ;  /* 0x000000040c1a7825 */ /* 0x040fe200078e0214 */
[----:B------:R-:W-:-:S04]  /*0dd0*/  LEA R29, R12, R29, 0x3 ;  /* 0x0000001d0c1d7211 */ /* 0x000fc800078e18ff */
[----:B------:R-:W5:Y:S01]  /*0de0*/  LDG.E R11, desc[UR6][R26.64] ;  /* 0x000000061a0b7981 */ /* 0x000f62000c1e1900 */
[----:B------:R-:W-:Y:S01]  /*0df0*/  LEA R8, R13, R8, 0x3 ;  /* 0x000000080d087211 */ /* 0x000fe200078e18ff */
[----:B----4-:R-:W-:-:S04]  /*0e00*/  FFMA R22, R7, R28, R22 ;  /* 0x0000001c07167223 */ /* 0x010fc80000000016 */
[----:B--2---:R-:W-:Y:S02]  /*0e10*/  FFMA R7, R9, R18, R22 ;  /* 0x0000001209077223 */ /* 0x004fe40000000016 */
[----:B------:R0:W2:Y:S04]  /*0e20*/  LDG.E R18, desc[UR6][R24.64] ;  /* 0x0000000618127981 */ /* 0x0000a8000c1e1900 */
[----:B------:R3:W2:Y:S01]  /*0e30*/  LDG.E R9, desc[UR6][R20.64] ;  /* 0x0000000614097981 */ /* 0x0006a2000c1e1900 */
[----:B0-----:R-:W-:-:S05]  /*0e40*/  IMAD.WIDE R24, R13, 0x4, R24 ;  /* 0x000000040d187825 */ /* 0x001fca00078e0218 */
[----:B------:R-:W4:Y:S01]  /*0e50*/  LDG.E R28, desc[UR6][R24.64] ;  /* 0x00000006181c7981 */ /* 0x000f22000c1e1900 */
[----:B---3--:R-:W-:Y:S01]  /*0e60*/  FFMA R20, R6, R23, R7 ;  /* 0x0000001706147223 */ /* 0x008fe20000000007 */
[----:B------:R-:W-:-:S04]  /*0e70*/  IMAD.WIDE R22, R13, 0x4, R24 ;  /* 0x000000040d167825 */ /* 0x000fc800078e0218 */
[----:B------:R-:W-:Y:S02]  /*0e80*/  IMAD.WIDE R6, R12, 0x4, R26 ;  /* 0x000000040c067825 */ /* 0x000fe400078e021a */
[----:B------:R-:W3:Y:S04]  /*0e90*/  LDG.E R23, desc[UR6][R22.64] ;  /* 0x0000000616177981 */ /* 0x000ee8000c1e1900 */
[----:B------:R0:W3:Y:S01]  /*0ea0*/  LDG.E R26, desc[UR6][R6.64] ;  /* 0x00000006061a7981 */ /* 0x0000e2000c1e1900 */
[----:B-----5:R-:W-:Y:S01]  /*0eb0*/  FFMA R4, R19, R4, R20 ;  /* 0x0000000413047223 */ /* 0x020fe20000000014 */
[----:B------:R-:W-:-:S04]  /*0ec0*/  IMAD.WIDE R20, R29, 0x4, R14 ;  /* 0x000000041d147825 */ /* 0x000fc800078e020e */
[----:B0-----:R-:W-:-:S04]  /*0ed0*/  IMAD.WIDE R6, R8, 0x4, R16 ;  /* 0x0000000408067825 */ /* 0x001fc800078e0210 */
[----:B------:R-:W-:Y:S01]  /*0ee0*/  FFMA R19, R5, R10, R4 ;  /* 0x0000000a05137223 */ /* 0x000fe20000000004 */
[----:B------:R-:W5:Y:S01]  /*0ef0*/  LDG.E R27, desc[UR6][R6.64] ;  /* 0x00000006061b7981 */ /* 0x000f62000c1e1900 */
[----:B------:R-:W-:-:S03]  /*0f00*/  IMAD.WIDE R4, R12, 0x4, R20 ;  /* 0x000000040c047825 */ /* 0x000fc600078e0214 */
[----:B------:R-:W5:Y:S01]  /*0f10*/  LDG.E R10, desc[UR6][R20.64] ;  /* 0x00000006140a7981 */ /* 0x000f62000c1e1900 */
[----:B------:R-:W-:-:S05]  /*0f20*/  IMAD.WIDE R24, R13, 0x4, R6 ;  /* 0x000000040d187825 */ /* 0x000fca00078e0206 */
[----:B------:R0:W5:Y:S04]  /*0f30*/  LDG.E R6, desc[UR6][R24.64] ;  /* 0x0000000618067981 */ /* 0x000168000c1e1900 */
[----:B------:R1:W5:Y:S01]  /*0f40*/  LDG.E R21, desc[UR6][R4.64] ;  /* 0x0000000604157981 */ /* 0x000362000c1e1900 */
[----:B0-----:R-:W-:-:S05]  /*0f50*/  IMAD.WIDE R24, R13, 0x4, R24 ;  /* 0x000000040d187825 */ /* 0x001fca00078e0218 */
[----:B------:R-:W5:Y:S01]  /*0f60*/  LDG.E R20, desc[UR6][R24.64] ;  /* 0x0000000618147981 */ /* 0x000f62000c1e1900 */
[----:B--2---:R-:W-:Y:S01]  /*0f70*/  FFMA R9, R9, R18, R19 ;  /* 0x0000001209097223 */ /* 0x004fe20000000013 */
[----:B------:R-:W-:-:S04]  /*0f80*/  IMAD.WIDE R18, R12, 0x4, R4 ;  /* 0x000000040c127825 */ /* 0x000fc800078e0204 */
[----:B-1----:R-:W-:-:S04]  /*0f90*/  IMAD.WIDE R4, R12, 0x4, R18 ;  /* 0x000000040c047825 */ /* 0x002fc800078e0212 */
[----:B----4-:R-:W-:Y:S01]  /*0fa0*/  FFMA R11, R11, R28, R9 ;  /* 0x0000001c0b0b7223 */ /* 0x010fe20000000009 */
[----:B------:R-:W2:Y:S04]  /*0fb0*/  LDG.E R7, desc[UR6][R4.64] ;  /* 0x0000000604077981 */ /* 0x000ea8000c1e1900 */
[----:B------:R0:W4:Y:S02]  /*0fc0*/  LDG.E R9, desc[UR6][R18.64] ;  /* 0x0000000612097981 */ /* 0x000124000c1e1900 */
[----:B0-----:R-:W-:-:S04]  /*0fd0*/  IMAD.WIDE R18, R13, 0x4, R24 ;  /* 0x000000040d127825 */ /* 0x001fc800078e0218 */
[----:B---3--:R-:W-:Y:S01]  /*0fe0*/  FFMA R11, R26, R23, R11 ;  /* 0x000000171a0b7223 */ /* 0x008fe2000000000b */
[----:B------:R-:W-:Y:S01]  /*0ff0*/  IMAD.WIDE R22, R12, 0x4, R4 ;  /* 0x000000040c167825 */ /* 0x000fe200078e0204 */
[----:B------:R0:W2:Y:S03]  /*1000*/  LDG.E R28, desc[UR6][R18.64] ;  /* 0x00000006121c7981 */ /* 0x0000a6000c1e1900 */
[----:B------:R-:W-:-:S04]  /*1010*/  IMAD.WIDE R4, R13, 0x4, R18 ;  /* 0x000000040d047825 */ /* 0x000fc800078e0212 */
[----:B-----5:R-:W-:Y:S01]  /*1020*/  FFMA R24, R10, R27, R11 ;  /* 0x0000001b0a187223 */ /* 0x020fe2000000000b */
[----:B------:R-:W-:Y:S02]  /*1030*/  IMAD.WIDE R10, R12, 0x4, R22 ;  /* 0x000000040c0a7825 */ /* 0x000fe400078e0216 */
[----:B------:R-:W3:Y:S02]  /*1040*/  LDG.E R22, desc[UR6][R22.64] ;  /* 0x0000000616167981 */ /* 0x000ee4000c1e1900 */
[----:B------:R-:W-:-:S04]  /*1050*/  IMAD.WIDE R26, R13, 0x4, R4 ;  /* 0x000000040d1a7825 */ /* 0x000fc800078e0204 */
[----:B------:R-:W-:Y:S01]  /*1060*/  FFMA R6, R21, R6, R24 ;  /* 0x0000000615067223 */ /* 0x000fe20000000018 */
[C---:B------:R-:W-:Y:S01]  /*1070*/  IMAD.WIDE R24, R12.reuse, 0x4, R10 ;  /* 0x000000040c187825 */ /* 0x040fe200078e020a */
[----:B------:R-:W5:Y:S04]  /*1080*/  LDG.E R21, desc[UR6][R10.64] ;  /* 0x000000060a157981 */ /* 0x000f68000c1e1900 */
[----:B------:R1:W3:Y:S01]  /*1090*/  LDG.E R23, desc[UR6][R4.64] ;  /* 0x0000000604177981 */ /* 0x0002e2000c1e1900 */
[----:B0-----:R-:W-:-:S06]  /*10a0*/  IMAD.WIDE R18, R12, 0x4, R24 ;  /* 0x000000040c127825 */ /* 0x001fcc00078e0218 */
[----:B------:R-:W5:Y:S01]  /*10b0*/  LDG.E R18, desc[UR6][R18.64] ;  /* 0x0000000612127981 */ /* 0x000f62000c1e1900 */
[----:B-1----:R-:W-:-:S03]  /*10c0*/  IMAD.WIDE R4, R13, 0x4, R26 ;  /* 0x000000040d047825 */ /* 0x002fc600078e021a */
[----:B------:R-:W5:Y:S01]  /*10d0*/  LDG.E R27, desc[UR6][R26.64] ;  /* 0x000000061a1b7981 */ /* 0x000f62000c1e1900 */
[----:B------:R-:W-:-:S03]  /*10e0*/  IMAD.WIDE R10, R13, 0x4, R4 ;  /* 0x000000040d0a7825 */ /* 0x000fc600078e0204 */
[----:B------:R-:W5:Y:S04]  /*10f0*/  LDG.E R26, desc[UR6][R24.64] ;  /* 0x00000006181a7981 */ /* 0x000f68000c1e1900 */
[----:B------:R-:W5:Y:S04]  /*1100*/  LDG.E R11, desc[UR6][R10.64] ;  /* 0x000000060a0b7981 */ /* 0x000f68000c1e1900 */
[----:B------:R0:W5:Y:S01]  /*1110*/  LDG.E R25, desc[UR6][R4.64] ;  /* 0x0000000604197981 */ /* 0x000162000c1e1900 */
[----:B------:R-:W-:-:S04]  /*1120*/  UIADD3 UR5, UPT, UPT, UR5, 0x28, URZ ;  /* 0x0000002805057890 */ /* 0x000fc8000fffe0ff */
[----:B------:R-:W-:Y:S01]  /*1130*/  UISETP.NE.AND UP0, UPT, UR5, 0x80, UPT ;  /* 0x000000800500788c */ /* 0x000fe2000bf05270 */
[----:B0-----:R-:W-:Y:S01]  /*1140*/  LEA R4, R13, R8, 0x3 ;  /* 0x000000080d047211 */ /* 0x001fe200078e18ff */
[----:B----4-:R-:W-:-:S04]  /*1150*/  FFMA R6, R9, R20, R6 ;  /* 0x0000001409067223 */ /* 0x010fc80000000006 */
[----:B--2---:R-:W-:Y:S01]  /*1160*/  FFMA R7, R7, R28, R6 ;  /* 0x0000001c07077223 */ /* 0x004fe20000000006 */
[----:B------:R-:W-:-:S03]  /*1170*/  LEA R9, R12, R29, 0x3 ;  /* 0x0000001d0c097211 */ /* 0x000fc600078e18ff */
[----:B---3--:R-:W-:-:S04]  /*1180*/  FFMA R22, R22, R23, R7 ;  /* 0x0000001716167223 */ /* 0x008fc80000000007 */
[----:B-----5:R-:W-:-:S04]  /*1190*/  FFMA R21, R21, R27, R22 ;  /* 0x0000001b15157223 */ /* 0x020fc80000000016 */
[----:B------:R-:W-:-:S04]  /*11a0*/  FFMA R21, R26, R25, R21 ;  /* 0x000000191a157223 */ /* 0x000fc80000000015 */
[----:B------:R-:W-:Y:S01]  /*11b0*/  FFMA R5, R18, R11, R21 ;  /* 0x0000000b12057223 */ /* 0x000fe20000000015 */
[----:B------:R-:W-:Y:S06]  /*11c0*/  BRA.U UP0, `(.L_x_14) ;  /* 0xfffffff100ac7547 */ /* 0x000fec000b83ffff */
[----:B------:R-:W-:Y:S01]  /*11d0*/  FADD R2, R5, R2 ;  /* 0x0000000205027221 */ /* 0x000fe20000000000 */
[----:B------:R-:W-:Y:S06]  /*11e0*/  BRA.U !UP1, `(.L_x_15) ;  /* 0xffffffed09d87547 */ /* 0x000fec000b83ffff */
.L_x_13:
[----:B------:R-:W0:Y:S01]  /*11f0*/  LDC.64 R4, c[0x0][0x3a0] ;  /* 0x0000e800ff047b82 */ /* 0x000e220000000a00 */
[----:B------:R-:W-:-:S04]  /*1200*/  IMAD R3, R3, R13, R0 ;  /* 0x0000000d03037224 */ /* 0x000fc800078e0200 */
[----:B0-----:R-:W-:-:S05]  /*1210*/  IMAD.WIDE R4, R3, 0x4, R4 ;  /* 0x0000000403047825 */ /* 0x001fca00078e0204 */
[----:B------:R-:W-:Y:S01]  /*1220*/  STG.E desc[UR6][R4.64], R2 ;  /* 0x0000000204007986 */ /* 0x000fe2000c101906 */
[----:B------:R-:W-:Y:S05]  /*1230*/  EXIT ;  /* 0x000000000000794d */ /* 0x000fea0003800000 */
.L_x_16:
        /* <DEDUP_REMOVED lines=12> */
.L_x_20:


//--------------------- .nv.shared.reserved.0     --------------------------
	.section	.nv.shared.reserved.0,"aw",@nobits
	.weak		__nv_reservedSMEM_offset_0_alias
	.size		__nv_reservedSMEM_offset_0_alias, 0, 64
	.other		__nv_reservedSMEM_offset_0_alias,@"STO_CUDA_RESERVED_SHARED STV_DEFAULT"
__nv_reservedSMEM_offset_0_alias:
	.zero		0
	.zero		64


//--------------------- .nv.shared._Z21custom_kernel_bak_bakPKfS0_S0_S0_Pfiii --------------------------
	.section	.nv.shared._Z21custom_kernel_bak_bakPKfS0_S0_S0_Pfiii,"aw",@nobits
	.sectionflags	@""
	.align	4
.nv.shared._Z21custom_kernel_bak_bakPKfS0_S0_S0_Pfiii:
	.zero		3072


//--------------------- .nv.shared._Z17custom_kernel_bakPKfS0_S0_S0_Pfiii --------------------------
	.section	.nv.shared._Z17custom_kernel_bakPKfS0_S0_S0_Pfiii,"aw",@nobits
	.sectionflags	@""
	.align	4
.nv.shared._Z17custom_kernel_bakPKfS0_S0_S0_Pfiii:
	.zero		3072


//--------------------- .nv.constant0._Z13custom_kernelPKfS0_S0_S0_Pfiii --------------------------
	.section	.nv.constant0._Z13custom_kernelPKfS0_S0_S0_Pfiii,"a",@progbits
	.sectionflags	@""
	.align	4
.nv.constant0._Z13custom_kernelPKfS0_S0_S0_Pfiii:
	.zero		948


//--------------------- .nv.constant0._Z21custom_kernel_bak_bakPKfS0_S0_S0_Pfiii --------------------------
	.section	.nv.constant0._Z21custom_kernel_bak_bakPKfS0_S0_S0_Pfiii,"a",@progbits
	.sectionflags	@""
	.align	4
.nv.constant0._Z21custom_kernel_bak_bakPKfS0_S0_S0_Pfiii:
	.zero		948


//--------------------- .nv.constant0._Z17custom_kernel_bakPKfS0_S0_S0_Pfiii --------------------------
	.section	.nv.constant0._Z17custom_kernel_bakPKfS0_S0_S0_Pfiii,"a",@progbits
	.sectionflags	@""
	.align	4
.nv.constant0._Z17custom_kernel_bakPKfS0_S0_S0_Pfiii:
	.zero		948


//--------------------- .nv.constant0._Z11mat_mul_refPKfS0_S0_S0_Pfiii --------------------------
	.section	.nv.constant0._Z11mat_mul_refPKfS0_S0_S0_Pfiii,"a",@progbits
	.sectionflags	@""
	.align	4
.nv.constant0._Z11mat_mul_refPKfS0_S0_S0_Pfiii:
	.zero		948


//--------------------- SYMBOLS --------------------------

	.type		.nv.reservedSmem.offset0,@object
	.size		.nv.reservedSmem.offset0,0x4
	.type		.nv.reservedSmem.cap,@object
	.size		.nv.reservedSmem.cap,0x4
